//
// Generated by NVIDIA NVVM Compiler
//
// Compiler Build ID: CL-36424714
// Cuda compilation tools, release 13.0, V13.0.88
// Based on NVVM 20.0.0
//

.version 9.0
.target sm_100
.address_size 64

	// .globl	_Z15d_rec709_to_yuvPfS_ii
// _ZZ11d_transposePfS_iiE5block has been demoted

.visible .entry _Z15d_rec709_to_yuvPfS_ii(
	.param .u64 .ptr .align 1 _Z15d_rec709_to_yuvPfS_ii_param_0,
	.param .u64 .ptr .align 1 _Z15d_rec709_to_yuvPfS_ii_param_1,
	.param .u32 _Z15d_rec709_to_yuvPfS_ii_param_2,
	.param .u32 _Z15d_rec709_to_yuvPfS_ii_param_3
)
{
	.reg .pred 	%p<4>;
	.reg .b32 	%r<15>;
	.reg .b32 	%f<13>;
	.reg .b64 	%rd<8>;

	ld.param.u64 	%rd1, [_Z15d_rec709_to_yuvPfS_ii_param_0];
	ld.param.u64 	%rd2, [_Z15d_rec709_to_yuvPfS_ii_param_1];
	ld.param.u32 	%r3, [_Z15d_rec709_to_yuvPfS_ii_param_2];
	ld.param.u32 	%r4, [_Z15d_rec709_to_yuvPfS_ii_param_3];
	mov.u32 	%r6, %ctaid.x;
	mov.u32 	%r7, %ntid.x;
	mov.u32 	%r8, %tid.x;
	mad.lo.s32 	%r1, %r6, %r7, %r8;
	mov.u32 	%r9, %ctaid.y;
	mov.u32 	%r10, %ntid.y;
	mov.u32 	%r11, %tid.y;
	mad.lo.s32 	%r12, %r9, %r10, %r11;
	setp.ge.s32 	%p1, %r1, %r3;
	setp.ge.s32 	%p2, %r12, %r4;
	or.pred  	%p3, %p1, %p2;
	@%p3 bra 	$L__BB0_2;
	cvta.to.global.u64 	%rd3, %rd1;
	cvta.to.global.u64 	%rd4, %rd2;
	mad.lo.s32 	%r13, %r3, %r12, %r1;
	shl.b32 	%r14, %r13, 2;
	mul.wide.s32 	%rd5, %r14, 4;
	add.s64 	%rd6, %rd3, %rd5;
	ld.global.f32 	%f1, [%rd6];
	ld.global.f32 	%f2, [%rd6+4];
	ld.global.f32 	%f3, [%rd6+8];
	mul.f32 	%f4, %f2, 0f3F371759;
	fma.rn.f32 	%f5, %f1, 0f3E59B3D0, %f4;
	fma.rn.f32 	%f6, %f3, 0f3D93DD98, %f5;
	mul.f32 	%f7, %f2, 0fBEAC13FD;
	fma.rn.f32 	%f8, %f1, 0fBDCC9D9D, %f7;
	fma.rn.f32 	%f9, %f3, 0f3EDF3B64, %f8;
	mul.f32 	%f10, %f2, 0fBF0F0111;
	fma.rn.f32 	%f11, %f1, 0f3F1D70A4, %f10;
	fma.rn.f32 	%f12, %f3, 0fBD66F933, %f11;
	add.s64 	%rd7, %rd4, %rd5;
	st.global.f32 	[%rd7], %f6;
	st.global.f32 	[%rd7+4], %f9;
	st.global.f32 	[%rd7+8], %f12;
	st.global.f32 	[%rd6], %f6;
$L__BB0_2:
	ret;

}
	// .globl	_Z15d_yuv_to_rec709Pfii
.visible .entry _Z15d_yuv_to_rec709Pfii(
	.param .u64 .ptr .align 1 _Z15d_yuv_to_rec709Pfii_param_0,
	.param .u32 _Z15d_yuv_to_rec709Pfii_param_1,
	.param .u32 _Z15d_yuv_to_rec709Pfii_param_2
)
{
	.reg .pred 	%p<4>;
	.reg .b32 	%r<15>;
	.reg .b32 	%f<8>;
	.reg .b64 	%rd<5>;

	ld.param.u64 	%rd1, [_Z15d_yuv_to_rec709Pfii_param_0];
	ld.param.u32 	%r3, [_Z15d_yuv_to_rec709Pfii_param_1];
	ld.param.u32 	%r4, [_Z15d_yuv_to_rec709Pfii_param_2];
	mov.u32 	%r6, %ctaid.x;
	mov.u32 	%r7, %ntid.x;
	mov.u32 	%r8, %tid.x;
	mad.lo.s32 	%r1, %r6, %r7, %r8;
	mov.u32 	%r9, %ctaid.y;
	mov.u32 	%r10, %ntid.y;
	mov.u32 	%r11, %tid.y;
	mad.lo.s32 	%r12, %r9, %r10, %r11;
	setp.ge.s32 	%p1, %r1, %r3;
	setp.ge.s32 	%p2, %r12, %r4;
	or.pred  	%p3, %p1, %p2;
	@%p3 bra 	$L__BB1_2;
	cvta.to.global.u64 	%rd2, %rd1;
	mad.lo.s32 	%r13, %r3, %r12, %r1;
	shl.b32 	%r14, %r13, 2;
	mul.wide.s32 	%rd3, %r14, 4;
	add.s64 	%rd4, %rd2, %rd3;
	ld.global.f32 	%f1, [%rd4];
	ld.global.f32 	%f2, [%rd4+4];
	ld.global.f32 	%f3, [%rd4+8];
	fma.rn.f32 	%f4, %f3, 0f3FA3E1DA, %f1;
	fma.rn.f32 	%f5, %f2, 0fBE5BF9C6, %f1;
	fma.rn.f32 	%f6, %f3, 0fBEC2DCB1, %f5;
	fma.rn.f32 	%f7, %f2, 0f400830D3, %f1;
	st.global.f32 	[%rd4], %f4;
	st.global.f32 	[%rd4+4], %f6;
	st.global.f32 	[%rd4+8], %f7;
$L__BB1_2:
	ret;

}
	// .globl	_Z15d_rec709_to_labPfS_ii
.visible .entry _Z15d_rec709_to_labPfS_ii(
	.param .u64 .ptr .align 1 _Z15d_rec709_to_labPfS_ii_param_0,
	.param .u64 .ptr .align 1 _Z15d_rec709_to_labPfS_ii_param_1,
	.param .u32 _Z15d_rec709_to_labPfS_ii_param_2,
	.param .u32 _Z15d_rec709_to_labPfS_ii_param_3
)
{
	.reg .pred 	%p<64>;
	.reg .b32 	%r<81>;
	.reg .b32 	%f<421>;
	.reg .b64 	%rd<9>;

	ld.param.u64 	%rd2, [_Z15d_rec709_to_labPfS_ii_param_0];
	ld.param.u64 	%rd3, [_Z15d_rec709_to_labPfS_ii_param_1];
	ld.param.u32 	%r4, [_Z15d_rec709_to_labPfS_ii_param_2];
	ld.param.u32 	%r5, [_Z15d_rec709_to_labPfS_ii_param_3];
	mov.u32 	%r7, %ctaid.x;
	mov.u32 	%r8, %ntid.x;
	mov.u32 	%r9, %tid.x;
	mad.lo.s32 	%r1, %r7, %r8, %r9;
	mov.u32 	%r10, %ctaid.y;
	mov.u32 	%r11, %ntid.y;
	mov.u32 	%r12, %tid.y;
	mad.lo.s32 	%r13, %r10, %r11, %r12;
	setp.ge.s32 	%p1, %r1, %r4;
	setp.ge.s32 	%p2, %r13, %r5;
	or.pred  	%p3, %p1, %p2;
	@%p3 bra 	$L__BB2_50;
	cvta.to.global.u64 	%rd4, %rd2;
	mad.lo.s32 	%r14, %r4, %r13, %r1;
	shl.b32 	%r3, %r14, 2;
	mul.wide.s32 	%rd5, %r3, 4;
	add.s64 	%rd1, %rd4, %rd5;
	ld.global.f32 	%f1, [%rd1];
	setp.geu.f32 	%p4, %f1, 0f3DA6CF42;
	@%p4 bra 	$L__BB2_3;
	setp.lt.f32 	%p15, %f1, 0f00000000;
	mul.f32 	%f106, %f1, 0f3E638E39;
	selp.f32 	%f415, 0f00000000, %f106, %p15;
	bra.uni 	$L__BB2_10;
$L__BB2_3:
	add.f32 	%f48, %f1, 0f3DCB5DCC;
	mul.f32 	%f3, %f48, 0f3F68E01E;
	abs.f32 	%f4, %f3;
	setp.eq.f32 	%p5, %f3, 0f3F800000;
	mov.f32 	%f415, 0f3F800000;
	@%p5 bra 	$L__BB2_10;
	setp.num.f32 	%p6, %f4, %f4;
	@%p6 bra 	$L__BB2_6;
	mov.f32 	%f105, 0f400E38E4;
	add.rn.f32 	%f415, %f3, %f105;
	bra.uni 	$L__BB2_10;
$L__BB2_6:
	setp.neu.f32 	%p7, %f3, 0f00000000;
	setp.neu.f32 	%p8, %f4, 0f7F800000;
	and.pred  	%p9, %p7, %p8;
	@%p9 bra 	$L__BB2_8;
	add.f32 	%f104, %f3, %f3;
	mov.b32 	%r24, %f104;
	and.b32  	%r25, %r24, 2147483647;
	mov.b32 	%f415, %r25;
	bra.uni 	$L__BB2_10;
$L__BB2_8:
	setp.lt.f32 	%p10, %f4, 0f00800000;
	mul.f32 	%f49, %f4, 0f4B800000;
	selp.f32 	%f50, %f49, %f4, %p10;
	mov.b32 	%r15, %f50;
	add.s32 	%r16, %r15, -1060439283;
	and.b32  	%r17, %r16, -8388608;
	sub.s32 	%r18, %r15, %r17;
	mov.b32 	%f51, %r18;
	cvt.rn.f32.s32 	%f52, %r17;
	selp.f32 	%f53, 0fC1C00000, 0f00000000, %p10;
	fma.rn.f32 	%f54, %f52, 0f34000000, %f53;
	add.f32 	%f55, %f51, 0fBF800000;
	add.f32 	%f56, %f51, 0f3F800000;
	rcp.approx.ftz.f32 	%f57, %f56;
	add.f32 	%f58, %f55, %f55;
	mul.f32 	%f59, %f58, %f57;
	mul.f32 	%f60, %f59, %f59;
	neg.f32 	%f61, %f59;
	sub.f32 	%f62, %f55, %f59;
	add.f32 	%f63, %f62, %f62;
	fma.rn.f32 	%f64, %f61, %f55, %f63;
	mul.rn.f32 	%f65, %f57, %f64;
	fma.rn.f32 	%f66, %f60, 0f3A2C32E4, 0f3B52E7DB;
	fma.rn.f32 	%f67, %f66, %f60, 0f3C93BB73;
	fma.rn.f32 	%f68, %f67, %f60, 0f3DF6384F;
	mul.rn.f32 	%f69, %f68, %f60;
	fma.rn.f32 	%f70, %f59, 0f3FB8AA3B, %f54;
	mul.f32 	%f71, %f69, 0f40400000;
	sub.f32 	%f72, %f54, %f70;
	fma.rn.f32 	%f73, %f59, 0f3FB8AA3B, %f72;
	fma.rn.f32 	%f74, %f65, 0f3FB8AA3B, %f73;
	fma.rn.f32 	%f75, %f59, 0f32A55E34, %f74;
	fma.rn.f32 	%f76, %f71, %f65, %f75;
	fma.rn.f32 	%f77, %f69, %f59, %f76;
	add.rn.f32 	%f78, %f70, %f77;
	mov.f32 	%f79, 0f400E38E4;
	mul.rn.f32 	%f80, %f78, %f79;
	cvt.rni.f32.f32 	%f81, %f80;
	sub.f32 	%f82, %f80, %f81;
	neg.f32 	%f83, %f80;
	fma.rn.f32 	%f84, %f78, 0f400E38E4, %f83;
	neg.f32 	%f85, %f70;
	add.rn.f32 	%f86, %f78, %f85;
	neg.f32 	%f87, %f86;
	add.rn.f32 	%f88, %f77, %f87;
	fma.rn.f32 	%f89, %f88, 0f400E38E4, %f84;
	add.f32 	%f90, %f82, %f89;
	setp.gt.f32 	%p11, %f81, 0f00000000;
	selp.b32 	%r19, 0, -2097152000, %p11;
	setp.geu.f32 	%p12, %f3, 0f00000000;
	setp.lt.f32 	%p13, %f80, 0f00000000;
	selp.f32 	%f91, 0f00000000, 0f7F800000, %p13;
	abs.f32 	%f92, %f80;
	setp.gt.f32 	%p14, %f92, 0f43180000;
	cvt.rzi.s32.f32 	%r20, %f81;
	shl.b32 	%r21, %r20, 23;
	sub.s32 	%r22, %r21, %r19;
	mov.b32 	%f93, %r22;
	add.s32 	%r23, %r19, 2130706432;
	mov.b32 	%f94, %r23;
	fma.rn.f32 	%f95, %f90, 0f391FCB8E, 0f3AAF85ED;
	fma.rn.f32 	%f96, %f95, %f90, 0f3C1D9856;
	fma.rn.f32 	%f97, %f96, %f90, 0f3D6357BB;
	fma.rn.f32 	%f98, %f97, %f90, 0f3E75FDEC;
	fma.rn.f32 	%f99, %f98, %f90, 0f3F317218;
	fma.rn.f32 	%f100, %f99, %f90, 0f3F800000;
	mul.f32 	%f101, %f100, %f94;
	mul.f32 	%f102, %f101, %f93;
	selp.f32 	%f415, %f91, %f102, %p14;
	@%p12 bra 	$L__BB2_10;
	mov.f32 	%f415, 0f7FFFFFFF;
$L__BB2_10:
	ld.global.f32 	%f9, [%rd1+4];
	setp.geu.f32 	%p16, %f9, 0f3DA6CF42;
	@%p16 bra 	$L__BB2_12;
	setp.lt.f32 	%p27, %f9, 0f00000000;
	mul.f32 	%f166, %f9, 0f3E638E39;
	selp.f32 	%f416, 0f00000000, %f166, %p27;
	bra.uni 	$L__BB2_19;
$L__BB2_12:
	add.f32 	%f108, %f9, 0f3DCB5DCC;
	mul.f32 	%f11, %f108, 0f3F68E01E;
	abs.f32 	%f12, %f11;
	setp.eq.f32 	%p17, %f11, 0f3F800000;
	mov.f32 	%f416, 0f3F800000;
	@%p17 bra 	$L__BB2_19;
	setp.num.f32 	%p18, %f12, %f12;
	@%p18 bra 	$L__BB2_15;
	mov.f32 	%f165, 0f400E38E4;
	add.rn.f32 	%f416, %f11, %f165;
	bra.uni 	$L__BB2_19;
$L__BB2_15:
	setp.neu.f32 	%p19, %f11, 0f00000000;
	setp.neu.f32 	%p20, %f12, 0f7F800000;
	and.pred  	%p21, %p19, %p20;
	@%p21 bra 	$L__BB2_17;
	add.f32 	%f164, %f11, %f11;
	mov.b32 	%r35, %f164;
	and.b32  	%r36, %r35, 2147483647;
	mov.b32 	%f416, %r36;
	bra.uni 	$L__BB2_19;
$L__BB2_17:
	setp.lt.f32 	%p22, %f12, 0f00800000;
	mul.f32 	%f109, %f12, 0f4B800000;
	selp.f32 	%f110, %f109, %f12, %p22;
	mov.b32 	%r26, %f110;
	add.s32 	%r27, %r26, -1060439283;
	and.b32  	%r28, %r27, -8388608;
	sub.s32 	%r29, %r26, %r28;
	mov.b32 	%f111, %r29;
	cvt.rn.f32.s32 	%f112, %r28;
	selp.f32 	%f113, 0fC1C00000, 0f00000000, %p22;
	fma.rn.f32 	%f114, %f112, 0f34000000, %f113;
	add.f32 	%f115, %f111, 0fBF800000;
	add.f32 	%f116, %f111, 0f3F800000;
	rcp.approx.ftz.f32 	%f117, %f116;
	add.f32 	%f118, %f115, %f115;
	mul.f32 	%f119, %f118, %f117;
	mul.f32 	%f120, %f119, %f119;
	neg.f32 	%f121, %f119;
	sub.f32 	%f122, %f115, %f119;
	add.f32 	%f123, %f122, %f122;
	fma.rn.f32 	%f124, %f121, %f115, %f123;
	mul.rn.f32 	%f125, %f117, %f124;
	fma.rn.f32 	%f126, %f120, 0f3A2C32E4, 0f3B52E7DB;
	fma.rn.f32 	%f127, %f126, %f120, 0f3C93BB73;
	fma.rn.f32 	%f128, %f127, %f120, 0f3DF6384F;
	mul.rn.f32 	%f129, %f128, %f120;
	fma.rn.f32 	%f130, %f119, 0f3FB8AA3B, %f114;
	mul.f32 	%f131, %f129, 0f40400000;
	sub.f32 	%f132, %f114, %f130;
	fma.rn.f32 	%f133, %f119, 0f3FB8AA3B, %f132;
	fma.rn.f32 	%f134, %f125, 0f3FB8AA3B, %f133;
	fma.rn.f32 	%f135, %f119, 0f32A55E34, %f134;
	fma.rn.f32 	%f136, %f131, %f125, %f135;
	fma.rn.f32 	%f137, %f129, %f119, %f136;
	add.rn.f32 	%f138, %f130, %f137;
	mov.f32 	%f139, 0f400E38E4;
	mul.rn.f32 	%f140, %f138, %f139;
	cvt.rni.f32.f32 	%f141, %f140;
	sub.f32 	%f142, %f140, %f141;
	neg.f32 	%f143, %f140;
	fma.rn.f32 	%f144, %f138, 0f400E38E4, %f143;
	neg.f32 	%f145, %f130;
	add.rn.f32 	%f146, %f138, %f145;
	neg.f32 	%f147, %f146;
	add.rn.f32 	%f148, %f137, %f147;
	fma.rn.f32 	%f149, %f148, 0f400E38E4, %f144;
	add.f32 	%f150, %f142, %f149;
	setp.gt.f32 	%p23, %f141, 0f00000000;
	selp.b32 	%r30, 0, -2097152000, %p23;
	setp.geu.f32 	%p24, %f11, 0f00000000;
	setp.lt.f32 	%p25, %f140, 0f00000000;
	selp.f32 	%f151, 0f00000000, 0f7F800000, %p25;
	abs.f32 	%f152, %f140;
	setp.gt.f32 	%p26, %f152, 0f43180000;
	cvt.rzi.s32.f32 	%r31, %f141;
	shl.b32 	%r32, %r31, 23;
	sub.s32 	%r33, %r32, %r30;
	mov.b32 	%f153, %r33;
	add.s32 	%r34, %r30, 2130706432;
	mov.b32 	%f154, %r34;
	fma.rn.f32 	%f155, %f150, 0f391FCB8E, 0f3AAF85ED;
	fma.rn.f32 	%f156, %f155, %f150, 0f3C1D9856;
	fma.rn.f32 	%f157, %f156, %f150, 0f3D6357BB;
	fma.rn.f32 	%f158, %f157, %f150, 0f3E75FDEC;
	fma.rn.f32 	%f159, %f158, %f150, 0f3F317218;
	fma.rn.f32 	%f160, %f159, %f150, 0f3F800000;
	mul.f32 	%f161, %f160, %f154;
	mul.f32 	%f162, %f161, %f153;
	selp.f32 	%f416, %f151, %f162, %p26;
	@%p24 bra 	$L__BB2_19;
	mov.f32 	%f416, 0f7FFFFFFF;
$L__BB2_19:
	ld.global.f32 	%f17, [%rd1+8];
	setp.geu.f32 	%p28, %f17, 0f3DA6CF42;
	@%p28 bra 	$L__BB2_21;
	setp.lt.f32 	%p39, %f17, 0f00000000;
	mul.f32 	%f226, %f17, 0f3E638E39;
	selp.f32 	%f417, 0f00000000, %f226, %p39;
	bra.uni 	$L__BB2_28;
$L__BB2_21:
	add.f32 	%f168, %f17, 0f3DCB5DCC;
	mul.f32 	%f19, %f168, 0f3F68E01E;
	abs.f32 	%f20, %f19;
	setp.eq.f32 	%p29, %f19, 0f3F800000;
	mov.f32 	%f417, 0f3F800000;
	@%p29 bra 	$L__BB2_28;
	setp.num.f32 	%p30, %f20, %f20;
	@%p30 bra 	$L__BB2_24;
	mov.f32 	%f225, 0f400E38E4;
	add.rn.f32 	%f417, %f19, %f225;
	bra.uni 	$L__BB2_28;
$L__BB2_24:
	setp.neu.f32 	%p31, %f19, 0f00000000;
	setp.neu.f32 	%p32, %f20, 0f7F800000;
	and.pred  	%p33, %p31, %p32;
	@%p33 bra 	$L__BB2_26;
	add.f32 	%f224, %f19, %f19;
	mov.b32 	%r46, %f224;
	and.b32  	%r47, %r46, 2147483647;
	mov.b32 	%f417, %r47;
	bra.uni 	$L__BB2_28;
$L__BB2_26:
	setp.lt.f32 	%p34, %f20, 0f00800000;
	mul.f32 	%f169, %f20, 0f4B800000;
	selp.f32 	%f170, %f169, %f20, %p34;
	mov.b32 	%r37, %f170;
	add.s32 	%r38, %r37, -1060439283;
	and.b32  	%r39, %r38, -8388608;
	sub.s32 	%r40, %r37, %r39;
	mov.b32 	%f171, %r40;
	cvt.rn.f32.s32 	%f172, %r39;
	selp.f32 	%f173, 0fC1C00000, 0f00000000, %p34;
	fma.rn.f32 	%f174, %f172, 0f34000000, %f173;
	add.f32 	%f175, %f171, 0fBF800000;
	add.f32 	%f176, %f171, 0f3F800000;
	rcp.approx.ftz.f32 	%f177, %f176;
	add.f32 	%f178, %f175, %f175;
	mul.f32 	%f179, %f178, %f177;
	mul.f32 	%f180, %f179, %f179;
	neg.f32 	%f181, %f179;
	sub.f32 	%f182, %f175, %f179;
	add.f32 	%f183, %f182, %f182;
	fma.rn.f32 	%f184, %f181, %f175, %f183;
	mul.rn.f32 	%f185, %f177, %f184;
	fma.rn.f32 	%f186, %f180, 0f3A2C32E4, 0f3B52E7DB;
	fma.rn.f32 	%f187, %f186, %f180, 0f3C93BB73;
	fma.rn.f32 	%f188, %f187, %f180, 0f3DF6384F;
	mul.rn.f32 	%f189, %f188, %f180;
	fma.rn.f32 	%f190, %f179, 0f3FB8AA3B, %f174;
	mul.f32 	%f191, %f189, 0f40400000;
	sub.f32 	%f192, %f174, %f190;
	fma.rn.f32 	%f193, %f179, 0f3FB8AA3B, %f192;
	fma.rn.f32 	%f194, %f185, 0f3FB8AA3B, %f193;
	fma.rn.f32 	%f195, %f179, 0f32A55E34, %f194;
	fma.rn.f32 	%f196, %f191, %f185, %f195;
	fma.rn.f32 	%f197, %f189, %f179, %f196;
	add.rn.f32 	%f198, %f190, %f197;
	mov.f32 	%f199, 0f400E38E4;
	mul.rn.f32 	%f200, %f198, %f199;
	cvt.rni.f32.f32 	%f201, %f200;
	sub.f32 	%f202, %f200, %f201;
	neg.f32 	%f203, %f200;
	fma.rn.f32 	%f204, %f198, 0f400E38E4, %f203;
	neg.f32 	%f205, %f190;
	add.rn.f32 	%f206, %f198, %f205;
	neg.f32 	%f207, %f206;
	add.rn.f32 	%f208, %f197, %f207;
	fma.rn.f32 	%f209, %f208, 0f400E38E4, %f204;
	add.f32 	%f210, %f202, %f209;
	setp.gt.f32 	%p35, %f201, 0f00000000;
	selp.b32 	%r41, 0, -2097152000, %p35;
	setp.geu.f32 	%p36, %f19, 0f00000000;
	setp.lt.f32 	%p37, %f200, 0f00000000;
	selp.f32 	%f211, 0f00000000, 0f7F800000, %p37;
	abs.f32 	%f212, %f200;
	setp.gt.f32 	%p38, %f212, 0f43180000;
	cvt.rzi.s32.f32 	%r42, %f201;
	shl.b32 	%r43, %r42, 23;
	sub.s32 	%r44, %r43, %r41;
	mov.b32 	%f213, %r44;
	add.s32 	%r45, %r41, 2130706432;
	mov.b32 	%f214, %r45;
	fma.rn.f32 	%f215, %f210, 0f391FCB8E, 0f3AAF85ED;
	fma.rn.f32 	%f216, %f215, %f210, 0f3C1D9856;
	fma.rn.f32 	%f217, %f216, %f210, 0f3D6357BB;
	fma.rn.f32 	%f218, %f217, %f210, 0f3E75FDEC;
	fma.rn.f32 	%f219, %f218, %f210, 0f3F317218;
	fma.rn.f32 	%f220, %f219, %f210, 0f3F800000;
	mul.f32 	%f221, %f220, %f214;
	mul.f32 	%f222, %f221, %f213;
	selp.f32 	%f417, %f211, %f222, %p38;
	@%p36 bra 	$L__BB2_28;
	mov.f32 	%f417, 0f7FFFFFFF;
$L__BB2_28:
	mul.f32 	%f227, %f416, 0f3EB71437;
	fma.rn.f32 	%f228, %f415, 0f3ED32D7C, %f227;
	fma.rn.f32 	%f229, %f417, 0f3E38C49C, %f228;
	mul.f32 	%f230, %f416, 0f3F371437;
	fma.rn.f32 	%f231, %f415, 0f3E59C6ED, %f230;
	fma.rn.f32 	%f25, %f417, 0f3D93D07D, %f231;
	mul.f32 	%f232, %f416, 0f3DF41AEF;
	fma.rn.f32 	%f233, %f415, 0f3C9E6221, %f232;
	fma.rn.f32 	%f26, %f417, 0f3F734721, %f233;
	div.rn.f32 	%f27, %f229, 0f3F735116;
	setp.ltu.f32 	%p40, %f27, 0f3C1118C2;
	@%p40 bra 	$L__BB2_34;
	abs.f32 	%f28, %f27;
	setp.eq.f32 	%p41, %f27, 0f3F800000;
	mov.f32 	%f418, 0f3F800000;
	@%p41 bra 	$L__BB2_35;
	setp.num.f32 	%p42, %f28, %f28;
	@%p42 bra 	$L__BB2_32;
	mov.f32 	%f290, 0f3EAAAAAB;
	add.rn.f32 	%f418, %f27, %f290;
	bra.uni 	$L__BB2_35;
$L__BB2_32:
	setp.lt.f32 	%p43, %f28, 0f00800000;
	mul.f32 	%f235, %f28, 0f4B800000;
	selp.f32 	%f236, %f235, %f28, %p43;
	mov.b32 	%r48, %f236;
	add.s32 	%r49, %r48, -1060439283;
	and.b32  	%r50, %r49, -8388608;
	sub.s32 	%r51, %r48, %r50;
	mov.b32 	%f237, %r51;
	cvt.rn.f32.s32 	%f238, %r50;
	selp.f32 	%f239, 0fC1C00000, 0f00000000, %p43;
	fma.rn.f32 	%f240, %f238, 0f34000000, %f239;
	add.f32 	%f241, %f237, 0fBF800000;
	add.f32 	%f242, %f237, 0f3F800000;
	rcp.approx.ftz.f32 	%f243, %f242;
	add.f32 	%f244, %f241, %f241;
	mul.f32 	%f245, %f244, %f243;
	mul.f32 	%f246, %f245, %f245;
	neg.f32 	%f247, %f245;
	sub.f32 	%f248, %f241, %f245;
	add.f32 	%f249, %f248, %f248;
	fma.rn.f32 	%f250, %f247, %f241, %f249;
	mul.rn.f32 	%f251, %f243, %f250;
	fma.rn.f32 	%f252, %f246, 0f3A2C32E4, 0f3B52E7DB;
	fma.rn.f32 	%f253, %f252, %f246, 0f3C93BB73;
	fma.rn.f32 	%f254, %f253, %f246, 0f3DF6384F;
	mul.rn.f32 	%f255, %f254, %f246;
	fma.rn.f32 	%f256, %f245, 0f3FB8AA3B, %f240;
	mul.f32 	%f257, %f255, 0f40400000;
	sub.f32 	%f258, %f240, %f256;
	fma.rn.f32 	%f259, %f245, 0f3FB8AA3B, %f258;
	fma.rn.f32 	%f260, %f251, 0f3FB8AA3B, %f259;
	fma.rn.f32 	%f261, %f245, 0f32A55E34, %f260;
	fma.rn.f32 	%f262, %f257, %f251, %f261;
	fma.rn.f32 	%f263, %f255, %f245, %f262;
	add.rn.f32 	%f264, %f256, %f263;
	mov.f32 	%f265, 0f3EAAAAAB;
	mul.rn.f32 	%f266, %f264, %f265;
	cvt.rni.f32.f32 	%f267, %f266;
	sub.f32 	%f268, %f266, %f267;
	neg.f32 	%f269, %f266;
	fma.rn.f32 	%f270, %f264, 0f3EAAAAAB, %f269;
	neg.f32 	%f271, %f256;
	add.rn.f32 	%f272, %f264, %f271;
	neg.f32 	%f273, %f272;
	add.rn.f32 	%f274, %f263, %f273;
	fma.rn.f32 	%f275, %f274, 0f3EAAAAAB, %f270;
	add.f32 	%f276, %f268, %f275;
	setp.gt.f32 	%p44, %f267, 0f00000000;
	selp.b32 	%r52, 0, -2097152000, %p44;
	setp.neu.f32 	%p45, %f28, 0f7F800000;
	setp.lt.f32 	%p46, %f266, 0f00000000;
	selp.f32 	%f277, 0f00000000, 0f7F800000, %p46;
	abs.f32 	%f278, %f266;
	setp.gt.f32 	%p47, %f278, 0f43180000;
	cvt.rzi.s32.f32 	%r53, %f267;
	shl.b32 	%r54, %r53, 23;
	sub.s32 	%r55, %r54, %r52;
	mov.b32 	%f279, %r55;
	add.s32 	%r56, %r52, 2130706432;
	mov.b32 	%f280, %r56;
	fma.rn.f32 	%f281, %f276, 0f391FCB8E, 0f3AAF85ED;
	fma.rn.f32 	%f282, %f281, %f276, 0f3C1D9856;
	fma.rn.f32 	%f283, %f282, %f276, 0f3D6357BB;
	fma.rn.f32 	%f284, %f283, %f276, 0f3E75FDEC;
	fma.rn.f32 	%f285, %f284, %f276, 0f3F317218;
	fma.rn.f32 	%f286, %f285, %f276, 0f3F800000;
	mul.f32 	%f287, %f286, %f280;
	mul.f32 	%f288, %f287, %f279;
	selp.f32 	%f418, %f277, %f288, %p47;
	@%p45 bra 	$L__BB2_35;
	add.f32 	%f289, %f27, %f27;
	mov.b32 	%r57, %f289;
	and.b32  	%r58, %r57, 2147483647;
	mov.b32 	%f418, %r58;
	bra.uni 	$L__BB2_35;
$L__BB2_34:
	fma.rn.f32 	%f418, %f27, 0f40F92F1B, 0f3E0D3DCB;
$L__BB2_35:
	setp.ltu.f32 	%p48, %f25, 0f3C1118C2;
	@%p48 bra 	$L__BB2_41;
	abs.f32 	%f34, %f25;
	setp.eq.f32 	%p49, %f25, 0f3F800000;
	mov.f32 	%f419, 0f3F800000;
	@%p49 bra 	$L__BB2_42;
	setp.num.f32 	%p50, %f34, %f34;
	@%p50 bra 	$L__BB2_39;
	mov.f32 	%f347, 0f3EAAAAAB;
	add.rn.f32 	%f419, %f25, %f347;
	bra.uni 	$L__BB2_42;
$L__BB2_39:
	setp.lt.f32 	%p51, %f34, 0f00800000;
	mul.f32 	%f292, %f34, 0f4B800000;
	selp.f32 	%f293, %f292, %f34, %p51;
	mov.b32 	%r59, %f293;
	add.s32 	%r60, %r59, -1060439283;
	and.b32  	%r61, %r60, -8388608;
	sub.s32 	%r62, %r59, %r61;
	mov.b32 	%f294, %r62;
	cvt.rn.f32.s32 	%f295, %r61;
	selp.f32 	%f296, 0fC1C00000, 0f00000000, %p51;
	fma.rn.f32 	%f297, %f295, 0f34000000, %f296;
	add.f32 	%f298, %f294, 0fBF800000;
	add.f32 	%f299, %f294, 0f3F800000;
	rcp.approx.ftz.f32 	%f300, %f299;
	add.f32 	%f301, %f298, %f298;
	mul.f32 	%f302, %f301, %f300;
	mul.f32 	%f303, %f302, %f302;
	neg.f32 	%f304, %f302;
	sub.f32 	%f305, %f298, %f302;
	add.f32 	%f306, %f305, %f305;
	fma.rn.f32 	%f307, %f304, %f298, %f306;
	mul.rn.f32 	%f308, %f300, %f307;
	fma.rn.f32 	%f309, %f303, 0f3A2C32E4, 0f3B52E7DB;
	fma.rn.f32 	%f310, %f309, %f303, 0f3C93BB73;
	fma.rn.f32 	%f311, %f310, %f303, 0f3DF6384F;
	mul.rn.f32 	%f312, %f311, %f303;
	fma.rn.f32 	%f313, %f302, 0f3FB8AA3B, %f297;
	mul.f32 	%f314, %f312, 0f40400000;
	sub.f32 	%f315, %f297, %f313;
	fma.rn.f32 	%f316, %f302, 0f3FB8AA3B, %f315;
	fma.rn.f32 	%f317, %f308, 0f3FB8AA3B, %f316;
	fma.rn.f32 	%f318, %f302, 0f32A55E34, %f317;
	fma.rn.f32 	%f319, %f314, %f308, %f318;
	fma.rn.f32 	%f320, %f312, %f302, %f319;
	add.rn.f32 	%f321, %f313, %f320;
	mov.f32 	%f322, 0f3EAAAAAB;
	mul.rn.f32 	%f323, %f321, %f322;
	cvt.rni.f32.f32 	%f324, %f323;
	sub.f32 	%f325, %f323, %f324;
	neg.f32 	%f326, %f323;
	fma.rn.f32 	%f327, %f321, 0f3EAAAAAB, %f326;
	neg.f32 	%f328, %f313;
	add.rn.f32 	%f329, %f321, %f328;
	neg.f32 	%f330, %f329;
	add.rn.f32 	%f331, %f320, %f330;
	fma.rn.f32 	%f332, %f331, 0f3EAAAAAB, %f327;
	add.f32 	%f333, %f325, %f332;
	setp.gt.f32 	%p52, %f324, 0f00000000;
	selp.b32 	%r63, 0, -2097152000, %p52;
	setp.neu.f32 	%p53, %f34, 0f7F800000;
	setp.lt.f32 	%p54, %f323, 0f00000000;
	selp.f32 	%f334, 0f00000000, 0f7F800000, %p54;
	abs.f32 	%f335, %f323;
	setp.gt.f32 	%p55, %f335, 0f43180000;
	cvt.rzi.s32.f32 	%r64, %f324;
	shl.b32 	%r65, %r64, 23;
	sub.s32 	%r66, %r65, %r63;
	mov.b32 	%f336, %r66;
	add.s32 	%r67, %r63, 2130706432;
	mov.b32 	%f337, %r67;
	fma.rn.f32 	%f338, %f333, 0f391FCB8E, 0f3AAF85ED;
	fma.rn.f32 	%f339, %f338, %f333, 0f3C1D9856;
	fma.rn.f32 	%f340, %f339, %f333, 0f3D6357BB;
	fma.rn.f32 	%f341, %f340, %f333, 0f3E75FDEC;
	fma.rn.f32 	%f342, %f341, %f333, 0f3F317218;
	fma.rn.f32 	%f343, %f342, %f333, 0f3F800000;
	mul.f32 	%f344, %f343, %f337;
	mul.f32 	%f345, %f344, %f336;
	selp.f32 	%f419, %f334, %f345, %p55;
	@%p53 bra 	$L__BB2_42;
	add.f32 	%f346, %f25, %f25;
	mov.b32 	%r68, %f346;
	and.b32  	%r69, %r68, 2147483647;
	mov.b32 	%f419, %r69;
	bra.uni 	$L__BB2_42;
$L__BB2_41:
	fma.rn.f32 	%f419, %f25, 0f40F92F1B, 0f3E0D3DCB;
$L__BB2_42:
	div.rn.f32 	%f40, %f26, 0f3F8B5C4B;
	setp.ltu.f32 	%p56, %f40, 0f3C1118C2;
	@%p56 bra 	$L__BB2_48;
	abs.f32 	%f41, %f40;
	setp.eq.f32 	%p57, %f40, 0f3F800000;
	mov.f32 	%f420, 0f3F800000;
	@%p57 bra 	$L__BB2_49;
	setp.num.f32 	%p58, %f41, %f41;
	@%p58 bra 	$L__BB2_46;
	mov.f32 	%f404, 0f3EAAAAAB;
	add.rn.f32 	%f420, %f40, %f404;
	bra.uni 	$L__BB2_49;
$L__BB2_46:
	setp.lt.f32 	%p59, %f41, 0f00800000;
	mul.f32 	%f349, %f41, 0f4B800000;
	selp.f32 	%f350, %f349, %f41, %p59;
	mov.b32 	%r70, %f350;
	add.s32 	%r71, %r70, -1060439283;
	and.b32  	%r72, %r71, -8388608;
	sub.s32 	%r73, %r70, %r72;
	mov.b32 	%f351, %r73;
	cvt.rn.f32.s32 	%f352, %r72;
	selp.f32 	%f353, 0fC1C00000, 0f00000000, %p59;
	fma.rn.f32 	%f354, %f352, 0f34000000, %f353;
	add.f32 	%f355, %f351, 0fBF800000;
	add.f32 	%f356, %f351, 0f3F800000;
	rcp.approx.ftz.f32 	%f357, %f356;
	add.f32 	%f358, %f355, %f355;
	mul.f32 	%f359, %f358, %f357;
	mul.f32 	%f360, %f359, %f359;
	neg.f32 	%f361, %f359;
	sub.f32 	%f362, %f355, %f359;
	add.f32 	%f363, %f362, %f362;
	fma.rn.f32 	%f364, %f361, %f355, %f363;
	mul.rn.f32 	%f365, %f357, %f364;
	fma.rn.f32 	%f366, %f360, 0f3A2C32E4, 0f3B52E7DB;
	fma.rn.f32 	%f367, %f366, %f360, 0f3C93BB73;
	fma.rn.f32 	%f368, %f367, %f360, 0f3DF6384F;
	mul.rn.f32 	%f369, %f368, %f360;
	fma.rn.f32 	%f370, %f359, 0f3FB8AA3B, %f354;
	mul.f32 	%f371, %f369, 0f40400000;
	sub.f32 	%f372, %f354, %f370;
	fma.rn.f32 	%f373, %f359, 0f3FB8AA3B, %f372;
	fma.rn.f32 	%f374, %f365, 0f3FB8AA3B, %f373;
	fma.rn.f32 	%f375, %f359, 0f32A55E34, %f374;
	fma.rn.f32 	%f376, %f371, %f365, %f375;
	fma.rn.f32 	%f377, %f369, %f359, %f376;
	add.rn.f32 	%f378, %f370, %f377;
	mov.f32 	%f379, 0f3EAAAAAB;
	mul.rn.f32 	%f380, %f378, %f379;
	cvt.rni.f32.f32 	%f381, %f380;
	sub.f32 	%f382, %f380, %f381;
	neg.f32 	%f383, %f380;
	fma.rn.f32 	%f384, %f378, 0f3EAAAAAB, %f383;
	neg.f32 	%f385, %f370;
	add.rn.f32 	%f386, %f378, %f385;
	neg.f32 	%f387, %f386;
	add.rn.f32 	%f388, %f377, %f387;
	fma.rn.f32 	%f389, %f388, 0f3EAAAAAB, %f384;
	add.f32 	%f390, %f382, %f389;
	setp.gt.f32 	%p60, %f381, 0f00000000;
	selp.b32 	%r74, 0, -2097152000, %p60;
	setp.neu.f32 	%p61, %f41, 0f7F800000;
	setp.lt.f32 	%p62, %f380, 0f00000000;
	selp.f32 	%f391, 0f00000000, 0f7F800000, %p62;
	abs.f32 	%f392, %f380;
	setp.gt.f32 	%p63, %f392, 0f43180000;
	cvt.rzi.s32.f32 	%r75, %f381;
	shl.b32 	%r76, %r75, 23;
	sub.s32 	%r77, %r76, %r74;
	mov.b32 	%f393, %r77;
	add.s32 	%r78, %r74, 2130706432;
	mov.b32 	%f394, %r78;
	fma.rn.f32 	%f395, %f390, 0f391FCB8E, 0f3AAF85ED;
	fma.rn.f32 	%f396, %f395, %f390, 0f3C1D9856;
	fma.rn.f32 	%f397, %f396, %f390, 0f3D6357BB;
	fma.rn.f32 	%f398, %f397, %f390, 0f3E75FDEC;
	fma.rn.f32 	%f399, %f398, %f390, 0f3F317218;
	fma.rn.f32 	%f400, %f399, %f390, 0f3F800000;
	mul.f32 	%f401, %f400, %f394;
	mul.f32 	%f402, %f401, %f393;
	selp.f32 	%f420, %f391, %f402, %p63;
	@%p61 bra 	$L__BB2_49;
	add.f32 	%f403, %f40, %f40;
	mov.b32 	%r79, %f403;
	and.b32  	%r80, %r79, 2147483647;
	mov.b32 	%f420, %r80;
	bra.uni 	$L__BB2_49;
$L__BB2_48:
	fma.rn.f32 	%f420, %f40, 0f40F92F1B, 0f3E0D3DCB;
$L__BB2_49:
	fma.rn.f32 	%f405, %f419, 0f42E80000, 0fC1800000;
	sub.f32 	%f406, %f418, %f419;
	mul.f32 	%f407, %f406, 0f43FA0000;
	sub.f32 	%f408, %f419, %f420;
	mul.f32 	%f409, %f408, 0f43480000;
	div.rn.f32 	%f410, %f405, 0f42C80000;
	cvta.to.global.u64 	%rd6, %rd3;
	add.s64 	%rd8, %rd6, %rd5;
	st.global.f32 	[%rd8], %f410;
	div.rn.f32 	%f411, %f407, 0f43480000;
	add.f32 	%f412, %f411, 0f3F000000;
	st.global.f32 	[%rd8+4], %f412;
	div.rn.f32 	%f413, %f409, 0f43480000;
	add.f32 	%f414, %f413, 0f3F000000;
	st.global.f32 	[%rd8+8], %f414;
	st.global.f32 	[%rd1], %f410;
$L__BB2_50:
	ret;

}
	// .globl	_Z15d_lab_to_rec709Pfii
.visible .entry _Z15d_lab_to_rec709Pfii(
	.param .u64 .ptr .align 1 _Z15d_lab_to_rec709Pfii_param_0,
	.param .u32 _Z15d_lab_to_rec709Pfii_param_1,
	.param .u32 _Z15d_lab_to_rec709Pfii_param_2
)
{
	.reg .pred 	%p<34>;
	.reg .b32 	%r<48>;
	.reg .b32 	%f<247>;
	.reg .b64 	%rd<5>;

	ld.param.u64 	%rd2, [_Z15d_lab_to_rec709Pfii_param_0];
	ld.param.u32 	%r3, [_Z15d_lab_to_rec709Pfii_param_1];
	ld.param.u32 	%r4, [_Z15d_lab_to_rec709Pfii_param_2];
	mov.u32 	%r6, %ctaid.x;
	mov.u32 	%r7, %ntid.x;
	mov.u32 	%r8, %tid.x;
	mad.lo.s32 	%r1, %r6, %r7, %r8;
	mov.u32 	%r9, %ctaid.y;
	mov.u32 	%r10, %ntid.y;
	mov.u32 	%r11, %tid.y;
	mad.lo.s32 	%r12, %r9, %r10, %r11;
	setp.ge.s32 	%p1, %r1, %r3;
	setp.ge.s32 	%p2, %r12, %r4;
	or.pred  	%p3, %p1, %p2;
	@%p3 bra 	$L__BB3_35;
	cvta.to.global.u64 	%rd3, %rd2;
	mad.lo.s32 	%r13, %r3, %r12, %r1;
	shl.b32 	%r14, %r13, 2;
	mul.wide.s32 	%rd4, %r14, 4;
	add.s64 	%rd1, %rd3, %rd4;
	ld.global.f32 	%f42, [%rd1];
	ld.global.f32 	%f43, [%rd1+4];
	add.f32 	%f1, %f43, 0fBF000000;
	ld.global.f32 	%f44, [%rd1+8];
	add.f32 	%f2, %f44, 0fBF000000;
	fma.rn.f32 	%f45, %f42, 0f42C80000, 0f41800000;
	div.rn.f32 	%f3, %f45, 0f42E80000;
	setp.ltu.f32 	%p4, %f3, 0f3E53DBC2;
	@%p4 bra 	$L__BB3_3;
	mul.f32 	%f46, %f3, %f3;
	mul.f32 	%f238, %f3, %f46;
	bra.uni 	$L__BB3_4;
$L__BB3_3:
	add.f32 	%f47, %f3, 0fBE0D3DCB;
	div.rn.f32 	%f238, %f47, 0f40F92F1B;
$L__BB3_4:
	mul.f32 	%f48, %f1, 0f43480000;
	div.rn.f32 	%f49, %f48, 0f43FA0000;
	add.f32 	%f7, %f3, %f49;
	setp.ltu.f32 	%p5, %f7, 0f3E53DBC2;
	@%p5 bra 	$L__BB3_6;
	mul.f32 	%f50, %f7, %f7;
	mul.f32 	%f239, %f7, %f50;
	bra.uni 	$L__BB3_7;
$L__BB3_6:
	add.f32 	%f51, %f7, 0fBE0D3DCB;
	div.rn.f32 	%f239, %f51, 0f40F92F1B;
$L__BB3_7:
	mul.f32 	%f52, %f2, 0f43480000;
	div.rn.f32 	%f53, %f52, 0f43480000;
	sub.f32 	%f11, %f3, %f53;
	setp.ltu.f32 	%p6, %f11, 0f3E53DBC2;
	@%p6 bra 	$L__BB3_9;
	mul.f32 	%f54, %f11, %f11;
	mul.f32 	%f240, %f11, %f54;
	bra.uni 	$L__BB3_10;
$L__BB3_9:
	add.f32 	%f55, %f11, 0fBE0D3DCB;
	div.rn.f32 	%f240, %f55, 0f40F92F1B;
$L__BB3_10:
	mul.f32 	%f56, %f239, 0f3F735116;
	mul.f32 	%f57, %f240, 0f3F8B5C4B;
	mul.f32 	%f58, %f238, 0fBFC4C0F4;
	fma.rn.f32 	%f59, %f56, 0f404F639A, %f58;
	fma.rn.f32 	%f15, %f57, 0fBEFF3F82, %f59;
	mul.f32 	%f60, %f56, 0fBF7821D1;
	fma.rn.f32 	%f61, %f238, 0f3FF0211F, %f60;
	fma.rn.f32 	%f16, %f57, 0f3D2A36A0, %f61;
	mul.f32 	%f62, %f238, 0fBE50EC2A;
	fma.rn.f32 	%f63, %f56, 0f3D63EA55, %f62;
	fma.rn.f32 	%f17, %f57, 0f3F875328, %f63;
	setp.geu.f32 	%p7, %f15, 0f3C944674;
	@%p7 bra 	$L__BB3_12;
	setp.lt.f32 	%p15, %f15, 0f00000000;
	mul.f32 	%f121, %f15, 0f40900000;
	selp.f32 	%f242, 0f00000000, %f121, %p15;
	bra.uni 	$L__BB3_18;
$L__BB3_12:
	abs.f32 	%f19, %f15;
	setp.eq.f32 	%p8, %f15, 0f3F800000;
	mov.f32 	%f241, 0f3F800000;
	@%p8 bra 	$L__BB3_17;
	setp.num.f32 	%p9, %f19, %f19;
	@%p9 bra 	$L__BB3_15;
	mov.f32 	%f120, 0f3EE66666;
	add.rn.f32 	%f241, %f15, %f120;
	bra.uni 	$L__BB3_17;
$L__BB3_15:
	setp.lt.f32 	%p10, %f19, 0f00800000;
	mul.f32 	%f65, %f19, 0f4B800000;
	selp.f32 	%f66, %f65, %f19, %p10;
	mov.b32 	%r15, %f66;
	add.s32 	%r16, %r15, -1060439283;
	and.b32  	%r17, %r16, -8388608;
	sub.s32 	%r18, %r15, %r17;
	mov.b32 	%f67, %r18;
	cvt.rn.f32.s32 	%f68, %r17;
	selp.f32 	%f69, 0fC1C00000, 0f00000000, %p10;
	fma.rn.f32 	%f70, %f68, 0f34000000, %f69;
	add.f32 	%f71, %f67, 0fBF800000;
	add.f32 	%f72, %f67, 0f3F800000;
	rcp.approx.ftz.f32 	%f73, %f72;
	add.f32 	%f74, %f71, %f71;
	mul.f32 	%f75, %f74, %f73;
	mul.f32 	%f76, %f75, %f75;
	neg.f32 	%f77, %f75;
	sub.f32 	%f78, %f71, %f75;
	add.f32 	%f79, %f78, %f78;
	fma.rn.f32 	%f80, %f77, %f71, %f79;
	mul.rn.f32 	%f81, %f73, %f80;
	fma.rn.f32 	%f82, %f76, 0f3A2C32E4, 0f3B52E7DB;
	fma.rn.f32 	%f83, %f82, %f76, 0f3C93BB73;
	fma.rn.f32 	%f84, %f83, %f76, 0f3DF6384F;
	mul.rn.f32 	%f85, %f84, %f76;
	fma.rn.f32 	%f86, %f75, 0f3FB8AA3B, %f70;
	mul.f32 	%f87, %f85, 0f40400000;
	sub.f32 	%f88, %f70, %f86;
	fma.rn.f32 	%f89, %f75, 0f3FB8AA3B, %f88;
	fma.rn.f32 	%f90, %f81, 0f3FB8AA3B, %f89;
	fma.rn.f32 	%f91, %f75, 0f32A55E34, %f90;
	fma.rn.f32 	%f92, %f87, %f81, %f91;
	fma.rn.f32 	%f93, %f85, %f75, %f92;
	add.rn.f32 	%f94, %f86, %f93;
	mov.f32 	%f95, 0f3EE66666;
	mul.rn.f32 	%f96, %f94, %f95;
	cvt.rni.f32.f32 	%f97, %f96;
	sub.f32 	%f98, %f96, %f97;
	neg.f32 	%f99, %f96;
	fma.rn.f32 	%f100, %f94, 0f3EE66666, %f99;
	neg.f32 	%f101, %f86;
	add.rn.f32 	%f102, %f94, %f101;
	neg.f32 	%f103, %f102;
	add.rn.f32 	%f104, %f93, %f103;
	fma.rn.f32 	%f105, %f104, 0f3EE66666, %f100;
	add.f32 	%f106, %f98, %f105;
	setp.gt.f32 	%p11, %f97, 0f00000000;
	selp.b32 	%r19, 0, -2097152000, %p11;
	setp.neu.f32 	%p12, %f19, 0f7F800000;
	setp.lt.f32 	%p13, %f96, 0f00000000;
	selp.f32 	%f107, 0f00000000, 0f7F800000, %p13;
	abs.f32 	%f108, %f96;
	setp.gt.f32 	%p14, %f108, 0f43180000;
	cvt.rzi.s32.f32 	%r20, %f97;
	shl.b32 	%r21, %r20, 23;
	sub.s32 	%r22, %r21, %r19;
	mov.b32 	%f109, %r22;
	add.s32 	%r23, %r19, 2130706432;
	mov.b32 	%f110, %r23;
	fma.rn.f32 	%f111, %f106, 0f391FCB8E, 0f3AAF85ED;
	fma.rn.f32 	%f112, %f111, %f106, 0f3C1D9856;
	fma.rn.f32 	%f113, %f112, %f106, 0f3D6357BB;
	fma.rn.f32 	%f114, %f113, %f106, 0f3E75FDEC;
	fma.rn.f32 	%f115, %f114, %f106, 0f3F317218;
	fma.rn.f32 	%f116, %f115, %f106, 0f3F800000;
	mul.f32 	%f117, %f116, %f110;
	mul.f32 	%f118, %f117, %f109;
	selp.f32 	%f241, %f107, %f118, %p14;
	@%p12 bra 	$L__BB3_17;
	add.f32 	%f119, %f15, %f15;
	mov.b32 	%r24, %f119;
	and.b32  	%r25, %r24, 2147483647;
	mov.b32 	%f241, %r25;
$L__BB3_17:
	fma.rn.f32 	%f242, %f241, 0f3F8CB5DD, 0fBDCB5DD0;
$L__BB3_18:
	setp.geu.f32 	%p16, %f16, 0f3C944674;
	@%p16 bra 	$L__BB3_20;
	setp.lt.f32 	%p24, %f16, 0f00000000;
	mul.f32 	%f179, %f16, 0f40900000;
	selp.f32 	%f244, 0f00000000, %f179, %p24;
	bra.uni 	$L__BB3_26;
$L__BB3_20:
	abs.f32 	%f27, %f16;
	setp.eq.f32 	%p17, %f16, 0f3F800000;
	mov.f32 	%f243, 0f3F800000;
	@%p17 bra 	$L__BB3_25;
	setp.num.f32 	%p18, %f27, %f27;
	@%p18 bra 	$L__BB3_23;
	mov.f32 	%f178, 0f3EE66666;
	add.rn.f32 	%f243, %f16, %f178;
	bra.uni 	$L__BB3_25;
$L__BB3_23:
	setp.lt.f32 	%p19, %f27, 0f00800000;
	mul.f32 	%f123, %f27, 0f4B800000;
	selp.f32 	%f124, %f123, %f27, %p19;
	mov.b32 	%r26, %f124;
	add.s32 	%r27, %r26, -1060439283;
	and.b32  	%r28, %r27, -8388608;
	sub.s32 	%r29, %r26, %r28;
	mov.b32 	%f125, %r29;
	cvt.rn.f32.s32 	%f126, %r28;
	selp.f32 	%f127, 0fC1C00000, 0f00000000, %p19;
	fma.rn.f32 	%f128, %f126, 0f34000000, %f127;
	add.f32 	%f129, %f125, 0fBF800000;
	add.f32 	%f130, %f125, 0f3F800000;
	rcp.approx.ftz.f32 	%f131, %f130;
	add.f32 	%f132, %f129, %f129;
	mul.f32 	%f133, %f132, %f131;
	mul.f32 	%f134, %f133, %f133;
	neg.f32 	%f135, %f133;
	sub.f32 	%f136, %f129, %f133;
	add.f32 	%f137, %f136, %f136;
	fma.rn.f32 	%f138, %f135, %f129, %f137;
	mul.rn.f32 	%f139, %f131, %f138;
	fma.rn.f32 	%f140, %f134, 0f3A2C32E4, 0f3B52E7DB;
	fma.rn.f32 	%f141, %f140, %f134, 0f3C93BB73;
	fma.rn.f32 	%f142, %f141, %f134, 0f3DF6384F;
	mul.rn.f32 	%f143, %f142, %f134;
	fma.rn.f32 	%f144, %f133, 0f3FB8AA3B, %f128;
	mul.f32 	%f145, %f143, 0f40400000;
	sub.f32 	%f146, %f128, %f144;
	fma.rn.f32 	%f147, %f133, 0f3FB8AA3B, %f146;
	fma.rn.f32 	%f148, %f139, 0f3FB8AA3B, %f147;
	fma.rn.f32 	%f149, %f133, 0f32A55E34, %f148;
	fma.rn.f32 	%f150, %f145, %f139, %f149;
	fma.rn.f32 	%f151, %f143, %f133, %f150;
	add.rn.f32 	%f152, %f144, %f151;
	mov.f32 	%f153, 0f3EE66666;
	mul.rn.f32 	%f154, %f152, %f153;
	cvt.rni.f32.f32 	%f155, %f154;
	sub.f32 	%f156, %f154, %f155;
	neg.f32 	%f157, %f154;
	fma.rn.f32 	%f158, %f152, 0f3EE66666, %f157;
	neg.f32 	%f159, %f144;
	add.rn.f32 	%f160, %f152, %f159;
	neg.f32 	%f161, %f160;
	add.rn.f32 	%f162, %f151, %f161;
	fma.rn.f32 	%f163, %f162, 0f3EE66666, %f158;
	add.f32 	%f164, %f156, %f163;
	setp.gt.f32 	%p20, %f155, 0f00000000;
	selp.b32 	%r30, 0, -2097152000, %p20;
	setp.neu.f32 	%p21, %f27, 0f7F800000;
	setp.lt.f32 	%p22, %f154, 0f00000000;
	selp.f32 	%f165, 0f00000000, 0f7F800000, %p22;
	abs.f32 	%f166, %f154;
	setp.gt.f32 	%p23, %f166, 0f43180000;
	cvt.rzi.s32.f32 	%r31, %f155;
	shl.b32 	%r32, %r31, 23;
	sub.s32 	%r33, %r32, %r30;
	mov.b32 	%f167, %r33;
	add.s32 	%r34, %r30, 2130706432;
	mov.b32 	%f168, %r34;
	fma.rn.f32 	%f169, %f164, 0f391FCB8E, 0f3AAF85ED;
	fma.rn.f32 	%f170, %f169, %f164, 0f3C1D9856;
	fma.rn.f32 	%f171, %f170, %f164, 0f3D6357BB;
	fma.rn.f32 	%f172, %f171, %f164, 0f3E75FDEC;
	fma.rn.f32 	%f173, %f172, %f164, 0f3F317218;
	fma.rn.f32 	%f174, %f173, %f164, 0f3F800000;
	mul.f32 	%f175, %f174, %f168;
	mul.f32 	%f176, %f175, %f167;
	selp.f32 	%f243, %f165, %f176, %p23;
	@%p21 bra 	$L__BB3_25;
	add.f32 	%f177, %f16, %f16;
	mov.b32 	%r35, %f177;
	and.b32  	%r36, %r35, 2147483647;
	mov.b32 	%f243, %r36;
$L__BB3_25:
	fma.rn.f32 	%f244, %f243, 0f3F8CB5DD, 0fBDCB5DD0;
$L__BB3_26:
	setp.geu.f32 	%p25, %f17, 0f3C944674;
	@%p25 bra 	$L__BB3_28;
	setp.lt.f32 	%p33, %f17, 0f00000000;
	mul.f32 	%f237, %f17, 0f40900000;
	selp.f32 	%f246, 0f00000000, %f237, %p33;
	bra.uni 	$L__BB3_34;
$L__BB3_28:
	abs.f32 	%f35, %f17;
	setp.eq.f32 	%p26, %f17, 0f3F800000;
	mov.f32 	%f245, 0f3F800000;
	@%p26 bra 	$L__BB3_33;
	setp.num.f32 	%p27, %f35, %f35;
	@%p27 bra 	$L__BB3_31;
	mov.f32 	%f236, 0f3EE66666;
	add.rn.f32 	%f245, %f17, %f236;
	bra.uni 	$L__BB3_33;
$L__BB3_31:
	setp.lt.f32 	%p28, %f35, 0f00800000;
	mul.f32 	%f181, %f35, 0f4B800000;
	selp.f32 	%f182, %f181, %f35, %p28;
	mov.b32 	%r37, %f182;
	add.s32 	%r38, %r37, -1060439283;
	and.b32  	%r39, %r38, -8388608;
	sub.s32 	%r40, %r37, %r39;
	mov.b32 	%f183, %r40;
	cvt.rn.f32.s32 	%f184, %r39;
	selp.f32 	%f185, 0fC1C00000, 0f00000000, %p28;
	fma.rn.f32 	%f186, %f184, 0f34000000, %f185;
	add.f32 	%f187, %f183, 0fBF800000;
	add.f32 	%f188, %f183, 0f3F800000;
	rcp.approx.ftz.f32 	%f189, %f188;
	add.f32 	%f190, %f187, %f187;
	mul.f32 	%f191, %f190, %f189;
	mul.f32 	%f192, %f191, %f191;
	neg.f32 	%f193, %f191;
	sub.f32 	%f194, %f187, %f191;
	add.f32 	%f195, %f194, %f194;
	fma.rn.f32 	%f196, %f193, %f187, %f195;
	mul.rn.f32 	%f197, %f189, %f196;
	fma.rn.f32 	%f198, %f192, 0f3A2C32E4, 0f3B52E7DB;
	fma.rn.f32 	%f199, %f198, %f192, 0f3C93BB73;
	fma.rn.f32 	%f200, %f199, %f192, 0f3DF6384F;
	mul.rn.f32 	%f201, %f200, %f192;
	fma.rn.f32 	%f202, %f191, 0f3FB8AA3B, %f186;
	mul.f32 	%f203, %f201, 0f40400000;
	sub.f32 	%f204, %f186, %f202;
	fma.rn.f32 	%f205, %f191, 0f3FB8AA3B, %f204;
	fma.rn.f32 	%f206, %f197, 0f3FB8AA3B, %f205;
	fma.rn.f32 	%f207, %f191, 0f32A55E34, %f206;
	fma.rn.f32 	%f208, %f203, %f197, %f207;
	fma.rn.f32 	%f209, %f201, %f191, %f208;
	add.rn.f32 	%f210, %f202, %f209;
	mov.f32 	%f211, 0f3EE66666;
	mul.rn.f32 	%f212, %f210, %f211;
	cvt.rni.f32.f32 	%f213, %f212;
	sub.f32 	%f214, %f212, %f213;
	neg.f32 	%f215, %f212;
	fma.rn.f32 	%f216, %f210, 0f3EE66666, %f215;
	neg.f32 	%f217, %f202;
	add.rn.f32 	%f218, %f210, %f217;
	neg.f32 	%f219, %f218;
	add.rn.f32 	%f220, %f209, %f219;
	fma.rn.f32 	%f221, %f220, 0f3EE66666, %f216;
	add.f32 	%f222, %f214, %f221;
	setp.gt.f32 	%p29, %f213, 0f00000000;
	selp.b32 	%r41, 0, -2097152000, %p29;
	setp.neu.f32 	%p30, %f35, 0f7F800000;
	setp.lt.f32 	%p31, %f212, 0f00000000;
	selp.f32 	%f223, 0f00000000, 0f7F800000, %p31;
	abs.f32 	%f224, %f212;
	setp.gt.f32 	%p32, %f224, 0f43180000;
	cvt.rzi.s32.f32 	%r42, %f213;
	shl.b32 	%r43, %r42, 23;
	sub.s32 	%r44, %r43, %r41;
	mov.b32 	%f225, %r44;
	add.s32 	%r45, %r41, 2130706432;
	mov.b32 	%f226, %r45;
	fma.rn.f32 	%f227, %f222, 0f391FCB8E, 0f3AAF85ED;
	fma.rn.f32 	%f228, %f227, %f222, 0f3C1D9856;
	fma.rn.f32 	%f229, %f228, %f222, 0f3D6357BB;
	fma.rn.f32 	%f230, %f229, %f222, 0f3E75FDEC;
	fma.rn.f32 	%f231, %f230, %f222, 0f3F317218;
	fma.rn.f32 	%f232, %f231, %f222, 0f3F800000;
	mul.f32 	%f233, %f232, %f226;
	mul.f32 	%f234, %f233, %f225;
	selp.f32 	%f245, %f223, %f234, %p32;
	@%p30 bra 	$L__BB3_33;
	add.f32 	%f235, %f17, %f17;
	mov.b32 	%r46, %f235;
	and.b32  	%r47, %r46, 2147483647;
	mov.b32 	%f245, %r47;
$L__BB3_33:
	fma.rn.f32 	%f246, %f245, 0f3F8CB5DD, 0fBDCB5DD0;
$L__BB3_34:
	st.global.f32 	[%rd1], %f242;
	st.global.f32 	[%rd1+4], %f244;
	st.global.f32 	[%rd1+8], %f246;
$L__BB3_35:
	ret;

}
	// .globl	_Z16DisplayThresholdiiPf
.visible .entry _Z16DisplayThresholdiiPf(
	.param .u32 _Z16DisplayThresholdiiPf_param_0,
	.param .u32 _Z16DisplayThresholdiiPf_param_1,
	.param .u64 .ptr .align 1 _Z16DisplayThresholdiiPf_param_2
)
{
	.reg .pred 	%p<4>;
	.reg .b32 	%r<15>;
	.reg .b32 	%f<2>;
	.reg .b64 	%rd<5>;

	ld.param.u32 	%r3, [_Z16DisplayThresholdiiPf_param_0];
	ld.param.u32 	%r4, [_Z16DisplayThresholdiiPf_param_1];
	ld.param.u64 	%rd1, [_Z16DisplayThresholdiiPf_param_2];
	mov.u32 	%r6, %ctaid.x;
	mov.u32 	%r7, %ntid.x;
	mov.u32 	%r8, %tid.x;
	mad.lo.s32 	%r1, %r6, %r7, %r8;
	mov.u32 	%r9, %ctaid.y;
	mov.u32 	%r10, %ntid.y;
	mov.u32 	%r11, %tid.y;
	mad.lo.s32 	%r12, %r9, %r10, %r11;
	setp.ge.s32 	%p1, %r1, %r3;
	setp.ge.s32 	%p2, %r12, %r4;
	or.pred  	%p3, %p1, %p2;
	@%p3 bra 	$L__BB4_2;
	cvta.to.global.u64 	%rd2, %rd1;
	mad.lo.s32 	%r13, %r12, %r3, %r1;
	shl.b32 	%r14, %r13, 2;
	mul.wide.s32 	%rd3, %r14, 4;
	add.s64 	%rd4, %rd2, %rd3;
	ld.global.f32 	%f1, [%rd4];
	st.global.f32 	[%rd4+4], %f1;
	st.global.f32 	[%rd4+8], %f1;
$L__BB4_2:
	ret;

}
	// .globl	_Z11d_transposePfS_ii
.visible .entry _Z11d_transposePfS_ii(
	.param .u64 .ptr .align 1 _Z11d_transposePfS_ii_param_0,
	.param .u64 .ptr .align 1 _Z11d_transposePfS_ii_param_1,
	.param .u32 _Z11d_transposePfS_ii_param_2,
	.param .u32 _Z11d_transposePfS_ii_param_3
)
{
	.reg .pred 	%p<7>;
	.reg .b32 	%r<26>;
	.reg .b32 	%f<3>;
	.reg .b64 	%rd<9>;
	// demoted variable
	.shared .align 4 .b8 _ZZ11d_transposePfS_iiE5block[4224];
	ld.param.u64 	%rd1, [_Z11d_transposePfS_ii_param_0];
	ld.param.u64 	%rd2, [_Z11d_transposePfS_ii_param_1];
	ld.param.u32 	%r9, [_Z11d_transposePfS_ii_param_2];
	ld.param.u32 	%r11, [_Z11d_transposePfS_ii_param_3];
	mov.u32 	%r12, %ctaid.x;
	shl.b32 	%r1, %r12, 5;
	mov.u32 	%r2, %tid.x;
	add.s32 	%r3, %r1, %r2;
	mov.u32 	%r13, %ctaid.y;
	shl.b32 	%r4, %r13, 5;
	mov.u32 	%r5, %tid.y;
	add.s32 	%r14, %r4, %r5;
	setp.ge.u32 	%p1, %r3, %r9;
	setp.ge.u32 	%p2, %r14, %r11;
	or.pred  	%p3, %p1, %p2;
	@%p3 bra 	$L__BB5_2;
	cvta.to.global.u64 	%rd3, %rd1;
	mad.lo.s32 	%r15, %r9, %r14, %r3;
	mul.wide.u32 	%rd4, %r15, 4;
	add.s64 	%rd5, %rd3, %rd4;
	ld.global.f32 	%f1, [%rd5];
	mov.u32 	%r16, _ZZ11d_transposePfS_iiE5block;
	mad.lo.s32 	%r17, %r5, 132, %r16;
	shl.b32 	%r18, %r2, 2;
	add.s32 	%r19, %r17, %r18;
	st.shared.f32 	[%r19], %f1;
$L__BB5_2:
	bar.sync 	0;
	add.s32 	%r7, %r4, %r2;
	add.s32 	%r8, %r1, %r5;
	setp.ge.u32 	%p4, %r7, %r11;
	setp.ge.u32 	%p5, %r8, %r9;
	or.pred  	%p6, %p5, %p4;
	@%p6 bra 	$L__BB5_4;
	mad.lo.s32 	%r20, %r11, %r8, %r7;
	shl.b32 	%r21, %r20, 2;
	mov.u32 	%r22, _ZZ11d_transposePfS_iiE5block;
	mad.lo.s32 	%r23, %r2, 132, %r22;
	shl.b32 	%r24, %r5, 2;
	add.s32 	%r25, %r23, %r24;
	ld.shared.f32 	%f2, [%r25];
	cvta.to.global.u64 	%rd6, %rd2;
	mul.wide.u32 	%rd7, %r21, 4;
	add.s64 	%rd8, %rd6, %rd7;
	st.global.f32 	[%rd8], %f2;
$L__BB5_4:
	ret;

}
	// .globl	_Z19d_recursiveGaussianPfS_iif
.visible .entry _Z19d_recursiveGaussianPfS_iif(
	.param .u64 .ptr .align 1 _Z19d_recursiveGaussianPfS_iif_param_0,
	.param .u64 .ptr .align 1 _Z19d_recursiveGaussianPfS_iif_param_1,
	.param .u32 _Z19d_recursiveGaussianPfS_iif_param_2,
	.param .u32 _Z19d_recursiveGaussianPfS_iif_param_3,
	.param .f32 _Z19d_recursiveGaussianPfS_iif_param_4
)
{
	.reg .pred 	%p<21>;
	.reg .b32 	%r<32>;
	.reg .b32 	%f<349>;
	.reg .b64 	%rd<141>;

	ld.param.u64 	%rd51, [_Z19d_recursiveGaussianPfS_iif_param_0];
	ld.param.u64 	%rd52, [_Z19d_recursiveGaussianPfS_iif_param_1];
	ld.param.u32 	%r15, [_Z19d_recursiveGaussianPfS_iif_param_2];
	ld.param.u32 	%r16, [_Z19d_recursiveGaussianPfS_iif_param_3];
	ld.param.f32 	%f62, [_Z19d_recursiveGaussianPfS_iif_param_4];
	mov.u32 	%r17, %ctaid.x;
	mov.u32 	%r18, %ntid.x;
	mov.u32 	%r19, %tid.x;
	mad.lo.s32 	%r1, %r17, %r18, %r19;
	setp.lt.f32 	%p1, %f62, 0f3DCCCCCD;
	selp.f32 	%f63, 0f3DCCCCCD, %f62, %p1;
	mov.f32 	%f64, 0f3FD8F5C3;
	div.rn.f32 	%f65, %f64, %f63;
	fma.rn.f32 	%f66, %f65, 0fBBBB989D, 0f3F000000;
	cvt.sat.f32.f32 	%f67, %f66;
	mov.f32 	%f68, 0f4B400001;
	mov.f32 	%f69, 0f437C0000;
	fma.rm.f32 	%f70, %f67, %f69, %f68;
	add.f32 	%f71, %f70, 0fCB40007F;
	neg.f32 	%f72, %f71;
	fma.rn.f32 	%f73, %f65, 0fBFB8AA3B, %f72;
	fma.rn.f32 	%f74, %f65, 0fB2A57060, %f73;
	mov.b32 	%r20, %f70;
	shl.b32 	%r21, %r20, 23;
	mov.b32 	%f75, %r21;
	ex2.approx.ftz.f32 	%f76, %f74;
	mul.f32 	%f77, %f76, %f75;
	mul.f32 	%f78, %f65, 0fC0000000;
	fma.rn.f32 	%f79, %f78, 0f3BBB989D, 0f3F000000;
	cvt.sat.f32.f32 	%f80, %f79;
	fma.rm.f32 	%f81, %f80, %f69, %f68;
	add.f32 	%f82, %f81, 0fCB40007F;
	neg.f32 	%f83, %f82;
	fma.rn.f32 	%f84, %f78, 0f3FB8AA3B, %f83;
	fma.rn.f32 	%f85, %f78, 0f32A57060, %f84;
	mov.b32 	%r22, %f81;
	shl.b32 	%r23, %r22, 23;
	mov.b32 	%f86, %r23;
	ex2.approx.ftz.f32 	%f87, %f85;
	mul.f32 	%f1, %f87, %f86;
	mul.f32 	%f2, %f77, 0fC0000000;
	mov.f32 	%f88, 0f3F800000;
	sub.f32 	%f89, %f88, %f77;
	mul.f32 	%f90, %f89, %f89;
	add.f32 	%f91, %f65, %f65;
	fma.rn.f32 	%f92, %f91, %f77, 0f3F800000;
	sub.f32 	%f93, %f92, %f1;
	div.rn.f32 	%f3, %f90, %f93;
	add.f32 	%f94, %f65, 0fBF800000;
	mul.f32 	%f95, %f94, %f3;
	mul.f32 	%f4, %f77, %f95;
	add.f32 	%f96, %f65, 0f3F800000;
	mul.f32 	%f97, %f96, %f3;
	mul.f32 	%f5, %f77, %f97;
	neg.f32 	%f98, %f3;
	mul.f32 	%f6, %f1, %f98;
	add.f32 	%f99, %f3, %f4;
	add.f32 	%f100, %f2, 0f3F800000;
	add.f32 	%f101, %f1, %f100;
	div.rn.f32 	%f7, %f99, %f101;
	add.f32 	%f102, %f6, %f5;
	div.rn.f32 	%f8, %f102, %f101;
	setp.ge.u32 	%p2, %r1, %r15;
	@%p2 bra 	$L__BB6_25;
	cvta.to.global.u64 	%rd53, %rd51;
	cvta.to.global.u64 	%rd54, %rd52;
	shl.b32 	%r24, %r1, 2;
	mul.wide.u32 	%rd55, %r24, 4;
	add.s64 	%rd133, %rd53, %rd55;
	mul.wide.u32 	%rd56, %r1, 4;
	add.s64 	%rd132, %rd54, %rd56;
	ld.global.f32 	%f326, [%rd133];
	mul.f32 	%f324, %f7, %f326;
	setp.lt.s32 	%p3, %r16, 1;
	@%p3 bra 	$L__BB6_13;
	shl.b32 	%r2, %r15, 2;
	and.b32  	%r3, %r16, 7;
	setp.lt.u32 	%p4, %r16, 8;
	mov.f32 	%f325, %f324;
	@%p4 bra 	$L__BB6_5;
	mul.wide.s32 	%rd3, %r2, 32;
	mul.wide.s32 	%rd4, %r15, 32;
	and.b32  	%r25, %r16, 2147483640;
	neg.s32 	%r30, %r25;
	mul.wide.s32 	%rd5, %r15, 4;
	mul.wide.s32 	%rd58, %r2, 4;
	mov.u64 	%rd118, %rd132;
	mov.u64 	%rd119, %rd133;
	mov.f32 	%f325, %f324;
$L__BB6_4:
	.pragma "nounroll";
	ld.global.f32 	%f103, [%rd119];
	mul.f32 	%f104, %f3, %f103;
	fma.rn.f32 	%f105, %f4, %f326, %f104;
	mul.f32 	%f106, %f2, %f325;
	sub.f32 	%f107, %f105, %f106;
	mul.f32 	%f108, %f1, %f324;
	sub.f32 	%f109, %f107, %f108;
	st.global.f32 	[%rd118], %f109;
	add.s64 	%rd59, %rd119, %rd58;
	ld.global.f32 	%f110, [%rd59];
	mul.f32 	%f111, %f3, %f110;
	fma.rn.f32 	%f112, %f4, %f103, %f111;
	mul.f32 	%f113, %f2, %f109;
	sub.f32 	%f114, %f112, %f113;
	mul.f32 	%f115, %f1, %f325;
	sub.f32 	%f116, %f114, %f115;
	add.s64 	%rd60, %rd118, %rd5;
	st.global.f32 	[%rd60], %f116;
	add.s64 	%rd61, %rd59, %rd58;
	ld.global.f32 	%f117, [%rd61];
	mul.f32 	%f118, %f3, %f117;
	fma.rn.f32 	%f119, %f4, %f110, %f118;
	mul.f32 	%f120, %f2, %f116;
	sub.f32 	%f121, %f119, %f120;
	mul.f32 	%f122, %f1, %f109;
	sub.f32 	%f123, %f121, %f122;
	add.s64 	%rd62, %rd60, %rd5;
	st.global.f32 	[%rd62], %f123;
	add.s64 	%rd63, %rd61, %rd58;
	ld.global.f32 	%f124, [%rd63];
	mul.f32 	%f125, %f3, %f124;
	fma.rn.f32 	%f126, %f4, %f117, %f125;
	mul.f32 	%f127, %f2, %f123;
	sub.f32 	%f128, %f126, %f127;
	mul.f32 	%f129, %f1, %f116;
	sub.f32 	%f130, %f128, %f129;
	add.s64 	%rd64, %rd62, %rd5;
	st.global.f32 	[%rd64], %f130;
	add.s64 	%rd65, %rd63, %rd58;
	ld.global.f32 	%f131, [%rd65];
	mul.f32 	%f132, %f3, %f131;
	fma.rn.f32 	%f133, %f4, %f124, %f132;
	mul.f32 	%f134, %f2, %f130;
	sub.f32 	%f135, %f133, %f134;
	mul.f32 	%f136, %f1, %f123;
	sub.f32 	%f137, %f135, %f136;
	add.s64 	%rd66, %rd64, %rd5;
	st.global.f32 	[%rd66], %f137;
	add.s64 	%rd67, %rd65, %rd58;
	ld.global.f32 	%f138, [%rd67];
	mul.f32 	%f139, %f3, %f138;
	fma.rn.f32 	%f140, %f4, %f131, %f139;
	mul.f32 	%f141, %f2, %f137;
	sub.f32 	%f142, %f140, %f141;
	mul.f32 	%f143, %f1, %f130;
	sub.f32 	%f144, %f142, %f143;
	add.s64 	%rd68, %rd66, %rd5;
	st.global.f32 	[%rd68], %f144;
	add.s64 	%rd69, %rd67, %rd58;
	ld.global.f32 	%f145, [%rd69];
	mul.f32 	%f146, %f3, %f145;
	fma.rn.f32 	%f147, %f4, %f138, %f146;
	mul.f32 	%f148, %f2, %f144;
	sub.f32 	%f149, %f147, %f148;
	mul.f32 	%f150, %f1, %f137;
	sub.f32 	%f324, %f149, %f150;
	add.s64 	%rd70, %rd68, %rd5;
	st.global.f32 	[%rd70], %f324;
	add.s64 	%rd71, %rd69, %rd58;
	ld.global.f32 	%f326, [%rd71];
	mul.f32 	%f151, %f3, %f326;
	fma.rn.f32 	%f152, %f4, %f145, %f151;
	mul.f32 	%f153, %f2, %f324;
	sub.f32 	%f154, %f152, %f153;
	mul.f32 	%f155, %f1, %f144;
	sub.f32 	%f325, %f154, %f155;
	add.s64 	%rd72, %rd70, %rd5;
	st.global.f32 	[%rd72], %f325;
	add.s64 	%rd133, %rd119, %rd3;
	add.s64 	%rd132, %rd118, %rd4;
	add.s32 	%r30, %r30, 8;
	setp.ne.s32 	%p5, %r30, 0;
	add.s64 	%rd119, %rd71, %rd58;
	add.s64 	%rd118, %rd72, %rd5;
	@%p5 bra 	$L__BB6_4;
$L__BB6_5:
	setp.eq.s32 	%p6, %r3, 0;
	@%p6 bra 	$L__BB6_13;
	and.b32  	%r7, %r16, 3;
	setp.lt.u32 	%p7, %r3, 4;
	@%p7 bra 	$L__BB6_8;
	ld.global.f32 	%f156, [%rd133];
	mul.f32 	%f157, %f3, %f156;
	fma.rn.f32 	%f158, %f4, %f326, %f157;
	mul.f32 	%f159, %f2, %f325;
	sub.f32 	%f160, %f158, %f159;
	mul.f32 	%f161, %f1, %f324;
	sub.f32 	%f162, %f160, %f161;
	st.global.f32 	[%rd132], %f162;
	mul.wide.s32 	%rd74, %r2, 4;
	add.s64 	%rd75, %rd133, %rd74;
	mul.wide.s32 	%rd76, %r15, 4;
	add.s64 	%rd77, %rd132, %rd76;
	ld.global.f32 	%f163, [%rd75];
	mul.f32 	%f164, %f3, %f163;
	fma.rn.f32 	%f165, %f4, %f156, %f164;
	mul.f32 	%f166, %f2, %f162;
	sub.f32 	%f167, %f165, %f166;
	mul.f32 	%f168, %f1, %f325;
	sub.f32 	%f169, %f167, %f168;
	st.global.f32 	[%rd77], %f169;
	add.s64 	%rd78, %rd75, %rd74;
	add.s64 	%rd79, %rd77, %rd76;
	ld.global.f32 	%f170, [%rd78];
	mul.f32 	%f171, %f3, %f170;
	fma.rn.f32 	%f172, %f4, %f163, %f171;
	mul.f32 	%f173, %f2, %f169;
	sub.f32 	%f174, %f172, %f173;
	mul.f32 	%f175, %f1, %f162;
	sub.f32 	%f324, %f174, %f175;
	st.global.f32 	[%rd79], %f324;
	add.s64 	%rd80, %rd78, %rd74;
	add.s64 	%rd81, %rd79, %rd76;
	ld.global.f32 	%f326, [%rd80];
	mul.f32 	%f176, %f3, %f326;
	fma.rn.f32 	%f177, %f4, %f170, %f176;
	mul.f32 	%f178, %f2, %f324;
	sub.f32 	%f179, %f177, %f178;
	mul.f32 	%f180, %f1, %f169;
	sub.f32 	%f325, %f179, %f180;
	st.global.f32 	[%rd81], %f325;
	add.s64 	%rd133, %rd80, %rd74;
	add.s64 	%rd132, %rd81, %rd76;
$L__BB6_8:
	setp.eq.s32 	%p8, %r7, 0;
	@%p8 bra 	$L__BB6_13;
	setp.eq.s32 	%p9, %r7, 1;
	@%p9 bra 	$L__BB6_11;
	ld.global.f32 	%f181, [%rd133];
	mul.f32 	%f182, %f3, %f181;
	fma.rn.f32 	%f183, %f4, %f326, %f182;
	mul.f32 	%f184, %f2, %f325;
	sub.f32 	%f185, %f183, %f184;
	mul.f32 	%f186, %f1, %f324;
	sub.f32 	%f324, %f185, %f186;
	st.global.f32 	[%rd132], %f324;
	mul.wide.s32 	%rd83, %r2, 4;
	add.s64 	%rd84, %rd133, %rd83;
	mul.wide.s32 	%rd85, %r15, 4;
	add.s64 	%rd86, %rd132, %rd85;
	ld.global.f32 	%f326, [%rd84];
	mul.f32 	%f187, %f3, %f326;
	fma.rn.f32 	%f188, %f4, %f181, %f187;
	mul.f32 	%f189, %f2, %f324;
	sub.f32 	%f190, %f188, %f189;
	mul.f32 	%f191, %f1, %f325;
	sub.f32 	%f325, %f190, %f191;
	st.global.f32 	[%rd86], %f325;
	add.s64 	%rd133, %rd84, %rd83;
	add.s64 	%rd132, %rd86, %rd85;
$L__BB6_11:
	and.b32  	%r26, %r16, 1;
	setp.eq.b32 	%p10, %r26, 1;
	not.pred 	%p11, %p10;
	@%p11 bra 	$L__BB6_13;
	ld.global.f32 	%f192, [%rd133];
	mul.f32 	%f193, %f3, %f192;
	fma.rn.f32 	%f194, %f4, %f326, %f193;
	mul.f32 	%f195, %f2, %f325;
	sub.f32 	%f196, %f194, %f195;
	mul.f32 	%f197, %f1, %f324;
	sub.f32 	%f198, %f196, %f197;
	st.global.f32 	[%rd132], %f198;
	mul.wide.s32 	%rd87, %r2, 4;
	add.s64 	%rd133, %rd133, %rd87;
	mul.wide.s32 	%rd88, %r15, 4;
	add.s64 	%rd132, %rd132, %rd88;
$L__BB6_13:
	setp.lt.s32 	%p12, %r16, 1;
	shl.b32 	%r27, %r15, 2;
	neg.s32 	%r8, %r27;
	mul.wide.s32 	%rd89, %r8, 4;
	add.s64 	%rd139, %rd133, %rd89;
	neg.s32 	%r9, %r15;
	ld.global.f32 	%f339, [%rd139];
	mul.f32 	%f337, %f8, %f339;
	@%p12 bra 	$L__BB6_25;
	and.b32  	%r10, %r16, 7;
	setp.lt.u32 	%p13, %r16, 8;
	mov.f32 	%f338, %f337;
	mov.f32 	%f340, %f339;
	@%p13 bra 	$L__BB6_17;
	mul.wide.s32 	%rd33, %r9, 32;
	mul.wide.s32 	%rd34, %r9, 4;
	mul.wide.s32 	%rd35, %r8, 32;
	and.b32  	%r28, %r16, 2147483640;
	neg.s32 	%r31, %r28;
	mov.u64 	%rd134, %rd139;
	mov.u64 	%rd135, %rd132;
	mov.f32 	%f338, %f337;
	mov.f32 	%f340, %f339;
$L__BB6_16:
	.pragma "nounroll";
	add.s64 	%rd90, %rd135, %rd34;
	ld.global.f32 	%f199, [%rd134];
	mul.f32 	%f200, %f6, %f339;
	fma.rn.f32 	%f201, %f5, %f340, %f200;
	mul.f32 	%f202, %f2, %f338;
	sub.f32 	%f203, %f201, %f202;
	mul.f32 	%f204, %f1, %f337;
	sub.f32 	%f205, %f203, %f204;
	ld.global.f32 	%f206, [%rd90];
	add.f32 	%f207, %f205, %f206;
	st.global.f32 	[%rd90], %f207;
	add.s64 	%rd91, %rd134, %rd89;
	ld.global.f32 	%f208, [%rd91];
	mul.f32 	%f209, %f6, %f340;
	fma.rn.f32 	%f210, %f5, %f199, %f209;
	mul.f32 	%f211, %f2, %f205;
	sub.f32 	%f212, %f210, %f211;
	mul.f32 	%f213, %f1, %f338;
	sub.f32 	%f214, %f212, %f213;
	add.s64 	%rd92, %rd90, %rd34;
	ld.global.f32 	%f215, [%rd92];
	add.f32 	%f216, %f214, %f215;
	st.global.f32 	[%rd92], %f216;
	add.s64 	%rd93, %rd91, %rd89;
	ld.global.f32 	%f217, [%rd93];
	mul.f32 	%f218, %f6, %f199;
	fma.rn.f32 	%f219, %f5, %f208, %f218;
	mul.f32 	%f220, %f2, %f214;
	sub.f32 	%f221, %f219, %f220;
	mul.f32 	%f222, %f1, %f205;
	sub.f32 	%f223, %f221, %f222;
	add.s64 	%rd94, %rd92, %rd34;
	ld.global.f32 	%f224, [%rd94];
	add.f32 	%f225, %f223, %f224;
	st.global.f32 	[%rd94], %f225;
	add.s64 	%rd95, %rd93, %rd89;
	ld.global.f32 	%f226, [%rd95];
	mul.f32 	%f227, %f6, %f208;
	fma.rn.f32 	%f228, %f5, %f217, %f227;
	mul.f32 	%f229, %f2, %f223;
	sub.f32 	%f230, %f228, %f229;
	mul.f32 	%f231, %f1, %f214;
	sub.f32 	%f232, %f230, %f231;
	add.s64 	%rd96, %rd94, %rd34;
	ld.global.f32 	%f233, [%rd96];
	add.f32 	%f234, %f232, %f233;
	st.global.f32 	[%rd96], %f234;
	add.s64 	%rd97, %rd95, %rd89;
	ld.global.f32 	%f235, [%rd97];
	mul.f32 	%f236, %f6, %f217;
	fma.rn.f32 	%f237, %f5, %f226, %f236;
	mul.f32 	%f238, %f2, %f232;
	sub.f32 	%f239, %f237, %f238;
	mul.f32 	%f240, %f1, %f223;
	sub.f32 	%f241, %f239, %f240;
	add.s64 	%rd98, %rd96, %rd34;
	ld.global.f32 	%f242, [%rd98];
	add.f32 	%f243, %f241, %f242;
	st.global.f32 	[%rd98], %f243;
	add.s64 	%rd99, %rd97, %rd89;
	ld.global.f32 	%f244, [%rd99];
	mul.f32 	%f245, %f6, %f226;
	fma.rn.f32 	%f246, %f5, %f235, %f245;
	mul.f32 	%f247, %f2, %f241;
	sub.f32 	%f248, %f246, %f247;
	mul.f32 	%f249, %f1, %f232;
	sub.f32 	%f250, %f248, %f249;
	add.s64 	%rd100, %rd98, %rd34;
	ld.global.f32 	%f251, [%rd100];
	add.f32 	%f252, %f250, %f251;
	st.global.f32 	[%rd100], %f252;
	add.s64 	%rd101, %rd99, %rd89;
	ld.global.f32 	%f339, [%rd101];
	mul.f32 	%f253, %f6, %f235;
	fma.rn.f32 	%f254, %f5, %f244, %f253;
	mul.f32 	%f255, %f2, %f250;
	sub.f32 	%f256, %f254, %f255;
	mul.f32 	%f257, %f1, %f241;
	sub.f32 	%f337, %f256, %f257;
	add.s64 	%rd102, %rd100, %rd34;
	ld.global.f32 	%f258, [%rd102];
	add.f32 	%f259, %f337, %f258;
	st.global.f32 	[%rd102], %f259;
	add.s64 	%rd103, %rd101, %rd89;
	ld.global.f32 	%f340, [%rd103];
	mul.f32 	%f260, %f6, %f244;
	fma.rn.f32 	%f261, %f5, %f339, %f260;
	mul.f32 	%f262, %f2, %f337;
	sub.f32 	%f263, %f261, %f262;
	mul.f32 	%f264, %f1, %f250;
	sub.f32 	%f338, %f263, %f264;
	add.s64 	%rd39, %rd102, %rd34;
	ld.global.f32 	%f265, [%rd39];
	add.f32 	%f266, %f338, %f265;
	st.global.f32 	[%rd39], %f266;
	add.s64 	%rd132, %rd135, %rd33;
	add.s64 	%rd139, %rd134, %rd35;
	add.s32 	%r31, %r31, 8;
	setp.ne.s32 	%p14, %r31, 0;
	add.s64 	%rd134, %rd103, %rd89;
	mov.u64 	%rd135, %rd39;
	@%p14 bra 	$L__BB6_16;
$L__BB6_17:
	setp.eq.s32 	%p15, %r10, 0;
	@%p15 bra 	$L__BB6_25;
	and.b32  	%r14, %r16, 3;
	setp.lt.u32 	%p16, %r10, 4;
	@%p16 bra 	$L__BB6_20;
	mul.wide.s32 	%rd104, %r9, 4;
	add.s64 	%rd105, %rd132, %rd104;
	ld.global.f32 	%f267, [%rd139];
	mul.f32 	%f268, %f6, %f339;
	fma.rn.f32 	%f269, %f5, %f340, %f268;
	mul.f32 	%f270, %f2, %f338;
	sub.f32 	%f271, %f269, %f270;
	mul.f32 	%f272, %f1, %f337;
	sub.f32 	%f273, %f271, %f272;
	ld.global.f32 	%f274, [%rd105];
	add.f32 	%f275, %f273, %f274;
	st.global.f32 	[%rd105], %f275;
	add.s64 	%rd107, %rd139, %rd89;
	add.s64 	%rd108, %rd105, %rd104;
	ld.global.f32 	%f276, [%rd107];
	mul.f32 	%f277, %f6, %f340;
	fma.rn.f32 	%f278, %f5, %f267, %f277;
	mul.f32 	%f279, %f2, %f273;
	sub.f32 	%f280, %f278, %f279;
	mul.f32 	%f281, %f1, %f338;
	sub.f32 	%f282, %f280, %f281;
	ld.global.f32 	%f283, [%rd108];
	add.f32 	%f284, %f282, %f283;
	st.global.f32 	[%rd108], %f284;
	add.s64 	%rd109, %rd107, %rd89;
	add.s64 	%rd110, %rd108, %rd104;
	ld.global.f32 	%f339, [%rd109];
	mul.f32 	%f285, %f6, %f267;
	fma.rn.f32 	%f286, %f5, %f276, %f285;
	mul.f32 	%f287, %f2, %f282;
	sub.f32 	%f288, %f286, %f287;
	mul.f32 	%f289, %f1, %f273;
	sub.f32 	%f337, %f288, %f289;
	ld.global.f32 	%f290, [%rd110];
	add.f32 	%f291, %f337, %f290;
	st.global.f32 	[%rd110], %f291;
	add.s64 	%rd111, %rd109, %rd89;
	add.s64 	%rd132, %rd110, %rd104;
	ld.global.f32 	%f340, [%rd111];
	mul.f32 	%f292, %f6, %f276;
	fma.rn.f32 	%f293, %f5, %f339, %f292;
	mul.f32 	%f294, %f2, %f337;
	sub.f32 	%f295, %f293, %f294;
	mul.f32 	%f296, %f1, %f282;
	sub.f32 	%f338, %f295, %f296;
	ld.global.f32 	%f297, [%rd132];
	add.f32 	%f298, %f338, %f297;
	st.global.f32 	[%rd132], %f298;
	add.s64 	%rd139, %rd111, %rd89;
$L__BB6_20:
	setp.eq.s32 	%p17, %r14, 0;
	@%p17 bra 	$L__BB6_25;
	setp.eq.s32 	%p18, %r14, 1;
	@%p18 bra 	$L__BB6_23;
	mul.wide.s32 	%rd112, %r9, 4;
	add.s64 	%rd113, %rd132, %rd112;
	ld.global.f32 	%f54, [%rd139];
	mul.f32 	%f299, %f6, %f339;
	fma.rn.f32 	%f300, %f5, %f340, %f299;
	mul.f32 	%f301, %f2, %f338;
	sub.f32 	%f302, %f300, %f301;
	mul.f32 	%f303, %f1, %f337;
	sub.f32 	%f337, %f302, %f303;
	ld.global.f32 	%f304, [%rd113];
	add.f32 	%f305, %f337, %f304;
	st.global.f32 	[%rd113], %f305;
	add.s64 	%rd115, %rd139, %rd89;
	add.s64 	%rd132, %rd113, %rd112;
	ld.global.f32 	%f56, [%rd115];
	mul.f32 	%f306, %f6, %f340;
	fma.rn.f32 	%f307, %f5, %f54, %f306;
	mul.f32 	%f308, %f2, %f337;
	sub.f32 	%f309, %f307, %f308;
	mul.f32 	%f310, %f1, %f338;
	sub.f32 	%f338, %f309, %f310;
	ld.global.f32 	%f311, [%rd132];
	add.f32 	%f312, %f338, %f311;
	st.global.f32 	[%rd132], %f312;
	mov.f32 	%f339, %f54;
	mov.f32 	%f340, %f56;
$L__BB6_23:
	and.b32  	%r29, %r16, 1;
	setp.eq.b32 	%p19, %r29, 1;
	not.pred 	%p20, %p19;
	@%p20 bra 	$L__BB6_25;
	mul.wide.s32 	%rd116, %r9, 4;
	add.s64 	%rd117, %rd132, %rd116;
	mul.f32 	%f313, %f6, %f339;
	fma.rn.f32 	%f314, %f5, %f340, %f313;
	mul.f32 	%f315, %f2, %f338;
	sub.f32 	%f316, %f314, %f315;
	mul.f32 	%f317, %f1, %f337;
	sub.f32 	%f318, %f316, %f317;
	ld.global.f32 	%f319, [%rd117];
	add.f32 	%f320, %f318, %f319;
	st.global.f32 	[%rd117], %f320;
$L__BB6_25:
	ret;

}
	// .globl	_Z16FrequencySharpeniiPfS_fi
.visible .entry _Z16FrequencySharpeniiPfS_fi(
	.param .u32 _Z16FrequencySharpeniiPfS_fi_param_0,
	.param .u32 _Z16FrequencySharpeniiPfS_fi_param_1,
	.param .u64 .ptr .align 1 _Z16FrequencySharpeniiPfS_fi_param_2,
	.param .u64 .ptr .align 1 _Z16FrequencySharpeniiPfS_fi_param_3,
	.param .f32 _Z16FrequencySharpeniiPfS_fi_param_4,
	.param .u32 _Z16FrequencySharpeniiPfS_fi_param_5
)
{
	.reg .pred 	%p<6>;
	.reg .b32 	%r<16>;
	.reg .b32 	%f<7>;
	.reg .b64 	%rd<8>;

	ld.param.u32 	%r3, [_Z16FrequencySharpeniiPfS_fi_param_0];
	ld.param.u32 	%r5, [_Z16FrequencySharpeniiPfS_fi_param_1];
	ld.param.u64 	%rd2, [_Z16FrequencySharpeniiPfS_fi_param_2];
	ld.param.u64 	%rd3, [_Z16FrequencySharpeniiPfS_fi_param_3];
	ld.param.f32 	%f2, [_Z16FrequencySharpeniiPfS_fi_param_4];
	ld.param.u32 	%r4, [_Z16FrequencySharpeniiPfS_fi_param_5];
	mov.u32 	%r7, %ctaid.x;
	mov.u32 	%r8, %ntid.x;
	mov.u32 	%r9, %tid.x;
	mad.lo.s32 	%r1, %r7, %r8, %r9;
	mov.u32 	%r10, %ctaid.y;
	mov.u32 	%r11, %ntid.y;
	mov.u32 	%r12, %tid.y;
	mad.lo.s32 	%r13, %r10, %r11, %r12;
	setp.ge.s32 	%p1, %r1, %r3;
	setp.ge.s32 	%p2, %r13, %r5;
	or.pred  	%p3, %p1, %p2;
	@%p3 bra 	$L__BB7_3;
	cvta.to.global.u64 	%rd4, %rd2;
	cvta.to.global.u64 	%rd5, %rd3;
	setp.ne.s32 	%p4, %r4, 1;
	setp.eq.s32 	%p5, %r4, 1;
	selp.f32 	%f3, 0f3F000000, 0f00000000, %p5;
	mad.lo.s32 	%r14, %r13, %r3, %r1;
	shl.b32 	%r15, %r14, 2;
	mul.wide.s32 	%rd6, %r15, 4;
	add.s64 	%rd7, %rd4, %rd6;
	ld.global.f32 	%f4, [%rd7];
	add.s64 	%rd1, %rd5, %rd6;
	ld.global.f32 	%f5, [%rd1];
	sub.f32 	%f6, %f4, %f5;
	fma.rn.f32 	%f1, %f2, %f6, %f3;
	st.global.f32 	[%rd7], %f1;
	@%p4 bra 	$L__BB7_3;
	st.global.f32 	[%rd1], %f1;
$L__BB7_3:
	ret;

}
	// .globl	_Z11LowFreqContiiPfffiii
.visible .entry _Z11LowFreqContiiPfffiii(
	.param .u32 _Z11LowFreqContiiPfffiii_param_0,
	.param .u32 _Z11LowFreqContiiPfffiii_param_1,
	.param .u64 .ptr .align 1 _Z11LowFreqContiiPfffiii_param_2,
	.param .f32 _Z11LowFreqContiiPfffiii_param_3,
	.param .f32 _Z11LowFreqContiiPfffiii_param_4,
	.param .u32 _Z11LowFreqContiiPfffiii_param_5,
	.param .u32 _Z11LowFreqContiiPfffiii_param_6,
	.param .u32 _Z11LowFreqContiiPfffiii_param_7
)
{
	.reg .pred 	%p<100>;
	.reg .b32 	%r<75>;
	.reg .b32 	%f<349>;
	.reg .b64 	%rd<5>;

	ld.param.u32 	%r3, [_Z11LowFreqContiiPfffiii_param_0];
	ld.param.u32 	%r8, [_Z11LowFreqContiiPfffiii_param_1];
	ld.param.u64 	%rd2, [_Z11LowFreqContiiPfffiii_param_2];
	ld.param.f32 	%f56, [_Z11LowFreqContiiPfffiii_param_3];
	ld.param.f32 	%f57, [_Z11LowFreqContiiPfffiii_param_4];
	ld.param.u32 	%r5, [_Z11LowFreqContiiPfffiii_param_5];
	ld.param.u32 	%r6, [_Z11LowFreqContiiPfffiii_param_6];
	ld.param.u32 	%r7, [_Z11LowFreqContiiPfffiii_param_7];
	mov.u32 	%r9, %ctaid.x;
	mov.u32 	%r10, %ntid.x;
	mov.u32 	%r11, %tid.x;
	mad.lo.s32 	%r1, %r9, %r10, %r11;
	mov.u32 	%r12, %ctaid.y;
	mov.u32 	%r13, %ntid.y;
	mov.u32 	%r14, %tid.y;
	mad.lo.s32 	%r15, %r12, %r13, %r14;
	setp.ge.s32 	%p1, %r1, %r3;
	setp.ge.s32 	%p2, %r15, %r8;
	or.pred  	%p3, %p1, %p2;
	mov.f32 	%f344, 0f00000000;
	@%p3 bra 	$L__BB8_50;
	setp.ne.s32 	%p4, %r6, 3;
	@%p4 bra 	$L__BB8_25;
	cvt.rn.f32.s32 	%f59, %r3;
	cvt.rn.f32.u32 	%f1, %r8;
	cvt.rn.f32.s32 	%f60, %r1;
	cvt.rn.f32.u32 	%f2, %r15;
	add.f32 	%f61, %f59, 0fBF800000;
	div.rn.f32 	%f3, %f60, %f61;
	setp.ne.s32 	%p5, %r5, 1;
	@%p5 bra 	$L__BB8_22;
	setp.gtu.f32 	%p6, %f3, %f57;
	mov.f32 	%f341, 0f3F800000;
	mov.f32 	%f342, 0f3F800000;
	@%p6 bra 	$L__BB8_13;
	div.rn.f32 	%f4, %f3, %f57;
	mul.f32 	%f64, %f56, 0f3F000000;
	cvt.rzi.f32.f32 	%f65, %f64;
	add.f32 	%f66, %f65, %f65;
	sub.f32 	%f67, %f56, %f66;
	abs.f32 	%f5, %f67;
	abs.f32 	%f6, %f4;
	setp.lt.f32 	%p7, %f6, 0f00800000;
	mul.f32 	%f68, %f6, 0f4B800000;
	selp.f32 	%f69, %f68, %f6, %p7;
	selp.f32 	%f70, 0fC1C00000, 0f00000000, %p7;
	mov.b32 	%r16, %f69;
	add.s32 	%r17, %r16, -1060439283;
	and.b32  	%r18, %r17, -8388608;
	sub.s32 	%r19, %r16, %r18;
	mov.b32 	%f71, %r19;
	cvt.rn.f32.s32 	%f72, %r18;
	fma.rn.f32 	%f73, %f72, 0f34000000, %f70;
	add.f32 	%f74, %f71, 0fBF800000;
	add.f32 	%f75, %f71, 0f3F800000;
	rcp.approx.ftz.f32 	%f76, %f75;
	add.f32 	%f77, %f74, %f74;
	mul.f32 	%f78, %f77, %f76;
	mul.f32 	%f79, %f78, %f78;
	sub.f32 	%f80, %f74, %f78;
	add.f32 	%f81, %f80, %f80;
	neg.f32 	%f82, %f78;
	fma.rn.f32 	%f83, %f82, %f74, %f81;
	mul.rn.f32 	%f84, %f76, %f83;
	fma.rn.f32 	%f85, %f79, 0f3A2C32E4, 0f3B52E7DB;
	fma.rn.f32 	%f86, %f85, %f79, 0f3C93BB73;
	fma.rn.f32 	%f87, %f86, %f79, 0f3DF6384F;
	mul.rn.f32 	%f88, %f87, %f79;
	fma.rn.f32 	%f89, %f78, 0f3FB8AA3B, %f73;
	sub.f32 	%f90, %f73, %f89;
	fma.rn.f32 	%f91, %f78, 0f3FB8AA3B, %f90;
	fma.rn.f32 	%f92, %f84, 0f3FB8AA3B, %f91;
	fma.rn.f32 	%f93, %f78, 0f32A55E34, %f92;
	mul.f32 	%f94, %f88, 0f40400000;
	fma.rn.f32 	%f95, %f94, %f84, %f93;
	fma.rn.f32 	%f96, %f88, %f78, %f95;
	add.rn.f32 	%f97, %f89, %f96;
	neg.f32 	%f98, %f89;
	add.rn.f32 	%f99, %f97, %f98;
	neg.f32 	%f100, %f99;
	add.rn.f32 	%f101, %f96, %f100;
	mul.rn.f32 	%f102, %f97, %f56;
	neg.f32 	%f103, %f102;
	fma.rn.f32 	%f104, %f97, %f56, %f103;
	fma.rn.f32 	%f105, %f101, %f56, %f104;
	cvt.rni.f32.f32 	%f106, %f102;
	sub.f32 	%f107, %f102, %f106;
	add.f32 	%f108, %f107, %f105;
	fma.rn.f32 	%f109, %f108, 0f391FCB8E, 0f3AAF85ED;
	fma.rn.f32 	%f110, %f109, %f108, 0f3C1D9856;
	fma.rn.f32 	%f111, %f110, %f108, 0f3D6357BB;
	fma.rn.f32 	%f112, %f111, %f108, 0f3E75FDEC;
	fma.rn.f32 	%f113, %f112, %f108, 0f3F317218;
	fma.rn.f32 	%f114, %f113, %f108, 0f3F800000;
	cvt.rzi.s32.f32 	%r20, %f106;
	setp.gt.f32 	%p8, %f106, 0f00000000;
	selp.b32 	%r21, 0, -2097152000, %p8;
	add.s32 	%r22, %r21, 2130706432;
	mov.b32 	%f115, %r22;
	mul.f32 	%f116, %f114, %f115;
	shl.b32 	%r23, %r20, 23;
	sub.s32 	%r24, %r23, %r21;
	mov.b32 	%f117, %r24;
	mul.f32 	%f118, %f116, %f117;
	abs.f32 	%f119, %f102;
	setp.gt.f32 	%p9, %f119, 0f43180000;
	setp.lt.f32 	%p10, %f102, 0f00000000;
	selp.f32 	%f120, 0f00000000, 0f7F800000, %p10;
	selp.f32 	%f7, %f120, %f118, %p9;
	setp.eq.f32 	%p11, %f4, 0f3F800000;
	setp.eq.f32 	%p12, %f56, 0f00000000;
	or.pred  	%p13, %p12, %p11;
	@%p13 bra 	$L__BB8_12;
	setp.num.f32 	%p14, %f6, %f6;
	abs.f32 	%f121, %f56;
	setp.num.f32 	%p15, %f121, %f121;
	and.pred  	%p16, %p14, %p15;
	@%p16 bra 	$L__BB8_7;
	add.rn.f32 	%f341, %f4, %f56;
	bra.uni 	$L__BB8_12;
$L__BB8_7:
	setp.neu.f32 	%p17, %f4, 0f00000000;
	setp.neu.f32 	%p18, %f6, 0f7F800000;
	and.pred  	%p19, %p17, %p18;
	@%p19 bra 	$L__BB8_9;
	setp.neu.f32 	%p26, %f5, 0f3F800000;
	add.f32 	%f126, %f4, %f4;
	mov.b32 	%r25, %f126;
	setp.lt.f32 	%p27, %f56, 0f00000000;
	xor.b32  	%r26, %r25, 2139095040;
	selp.b32 	%r27, %r26, %r25, %p27;
	and.b32  	%r28, %r27, 2147483647;
	selp.b32 	%r29, %r28, %r27, %p26;
	mov.b32 	%f341, %r29;
	bra.uni 	$L__BB8_12;
$L__BB8_9:
	setp.eq.f32 	%p20, %f4, 0fBF800000;
	setp.eq.f32 	%p21, %f121, 0f7F800000;
	and.pred  	%p22, %p20, %p21;
	@%p22 bra 	$L__BB8_12;
	setp.geu.f32 	%p23, %f4, 0f00000000;
	mov.f32 	%f341, %f7;
	@%p23 bra 	$L__BB8_12;
	setp.neu.f32 	%p24, %f5, 0f3F800000;
	neg.f32 	%f123, %f7;
	selp.f32 	%f124, %f7, %f123, %p24;
	cvt.rmi.f32.f32 	%f125, %f56;
	setp.neu.f32 	%p25, %f56, %f125;
	selp.f32 	%f341, 0f7FFFFFFF, %f124, %p25;
$L__BB8_12:
	mul.f32 	%f343, %f57, %f341;
	bra.uni 	$L__BB8_23;
$L__BB8_13:
	sub.f32 	%f128, %f3, %f57;
	mov.f32 	%f127, 0f3F800000;
	sub.f32 	%f14, %f127, %f57;
	div.rn.f32 	%f129, %f128, %f14;
	sub.f32 	%f15, %f127, %f129;
	mul.f32 	%f130, %f56, 0f3F000000;
	cvt.rzi.f32.f32 	%f131, %f130;
	add.f32 	%f132, %f131, %f131;
	sub.f32 	%f133, %f56, %f132;
	abs.f32 	%f16, %f133;
	abs.f32 	%f17, %f15;
	setp.lt.f32 	%p28, %f17, 0f00800000;
	mul.f32 	%f134, %f17, 0f4B800000;
	selp.f32 	%f135, %f134, %f17, %p28;
	selp.f32 	%f136, 0fC1C00000, 0f00000000, %p28;
	mov.b32 	%r30, %f135;
	add.s32 	%r31, %r30, -1060439283;
	and.b32  	%r32, %r31, -8388608;
	sub.s32 	%r33, %r30, %r32;
	mov.b32 	%f137, %r33;
	cvt.rn.f32.s32 	%f138, %r32;
	fma.rn.f32 	%f139, %f138, 0f34000000, %f136;
	add.f32 	%f140, %f137, 0fBF800000;
	add.f32 	%f141, %f137, 0f3F800000;
	rcp.approx.ftz.f32 	%f142, %f141;
	add.f32 	%f143, %f140, %f140;
	mul.f32 	%f144, %f143, %f142;
	mul.f32 	%f145, %f144, %f144;
	sub.f32 	%f146, %f140, %f144;
	add.f32 	%f147, %f146, %f146;
	neg.f32 	%f148, %f144;
	fma.rn.f32 	%f149, %f148, %f140, %f147;
	mul.rn.f32 	%f150, %f142, %f149;
	fma.rn.f32 	%f151, %f145, 0f3A2C32E4, 0f3B52E7DB;
	fma.rn.f32 	%f152, %f151, %f145, 0f3C93BB73;
	fma.rn.f32 	%f153, %f152, %f145, 0f3DF6384F;
	mul.rn.f32 	%f154, %f153, %f145;
	fma.rn.f32 	%f155, %f144, 0f3FB8AA3B, %f139;
	sub.f32 	%f156, %f139, %f155;
	fma.rn.f32 	%f157, %f144, 0f3FB8AA3B, %f156;
	fma.rn.f32 	%f158, %f150, 0f3FB8AA3B, %f157;
	fma.rn.f32 	%f159, %f144, 0f32A55E34, %f158;
	mul.f32 	%f160, %f154, 0f40400000;
	fma.rn.f32 	%f161, %f160, %f150, %f159;
	fma.rn.f32 	%f162, %f154, %f144, %f161;
	add.rn.f32 	%f163, %f155, %f162;
	neg.f32 	%f164, %f155;
	add.rn.f32 	%f165, %f163, %f164;
	neg.f32 	%f166, %f165;
	add.rn.f32 	%f167, %f162, %f166;
	mul.rn.f32 	%f168, %f163, %f56;
	neg.f32 	%f169, %f168;
	fma.rn.f32 	%f170, %f163, %f56, %f169;
	fma.rn.f32 	%f171, %f167, %f56, %f170;
	cvt.rni.f32.f32 	%f172, %f168;
	sub.f32 	%f173, %f168, %f172;
	add.f32 	%f174, %f173, %f171;
	fma.rn.f32 	%f175, %f174, 0f391FCB8E, 0f3AAF85ED;
	fma.rn.f32 	%f176, %f175, %f174, 0f3C1D9856;
	fma.rn.f32 	%f177, %f176, %f174, 0f3D6357BB;
	fma.rn.f32 	%f178, %f177, %f174, 0f3E75FDEC;
	fma.rn.f32 	%f179, %f178, %f174, 0f3F317218;
	fma.rn.f32 	%f180, %f179, %f174, 0f3F800000;
	cvt.rzi.s32.f32 	%r34, %f172;
	setp.gt.f32 	%p29, %f172, 0f00000000;
	selp.b32 	%r35, 0, -2097152000, %p29;
	add.s32 	%r36, %r35, 2130706432;
	mov.b32 	%f181, %r36;
	mul.f32 	%f182, %f180, %f181;
	shl.b32 	%r37, %r34, 23;
	sub.s32 	%r38, %r37, %r35;
	mov.b32 	%f183, %r38;
	mul.f32 	%f184, %f182, %f183;
	abs.f32 	%f185, %f168;
	setp.gt.f32 	%p30, %f185, 0f43180000;
	setp.lt.f32 	%p31, %f168, 0f00000000;
	selp.f32 	%f186, 0f00000000, 0f7F800000, %p31;
	selp.f32 	%f18, %f186, %f184, %p30;
	setp.eq.f32 	%p32, %f15, 0f3F800000;
	setp.eq.f32 	%p33, %f56, 0f00000000;
	or.pred  	%p34, %p33, %p32;
	@%p34 bra 	$L__BB8_21;
	setp.num.f32 	%p35, %f17, %f17;
	abs.f32 	%f187, %f56;
	setp.num.f32 	%p36, %f187, %f187;
	and.pred  	%p37, %p35, %p36;
	@%p37 bra 	$L__BB8_16;
	add.rn.f32 	%f342, %f15, %f56;
	bra.uni 	$L__BB8_21;
$L__BB8_16:
	setp.neu.f32 	%p38, %f15, 0f00000000;
	setp.neu.f32 	%p39, %f17, 0f7F800000;
	and.pred  	%p40, %p38, %p39;
	@%p40 bra 	$L__BB8_18;
	setp.neu.f32 	%p47, %f16, 0f3F800000;
	add.f32 	%f192, %f15, %f15;
	mov.b32 	%r39, %f192;
	setp.lt.f32 	%p48, %f56, 0f00000000;
	xor.b32  	%r40, %r39, 2139095040;
	selp.b32 	%r41, %r40, %r39, %p48;
	and.b32  	%r42, %r41, 2147483647;
	selp.b32 	%r43, %r42, %r41, %p47;
	mov.b32 	%f342, %r43;
	bra.uni 	$L__BB8_21;
$L__BB8_18:
	setp.eq.f32 	%p41, %f15, 0fBF800000;
	setp.eq.f32 	%p42, %f187, 0f7F800000;
	and.pred  	%p43, %p41, %p42;
	@%p43 bra 	$L__BB8_21;
	setp.geu.f32 	%p44, %f15, 0f00000000;
	mov.f32 	%f342, %f18;
	@%p44 bra 	$L__BB8_21;
	setp.neu.f32 	%p45, %f16, 0f3F800000;
	neg.f32 	%f189, %f18;
	selp.f32 	%f190, %f18, %f189, %p45;
	cvt.rmi.f32.f32 	%f191, %f56;
	setp.neu.f32 	%p46, %f56, %f191;
	selp.f32 	%f342, 0f7FFFFFFF, %f190, %p46;
$L__BB8_21:
	mov.f32 	%f193, 0f3F800000;
	sub.f32 	%f194, %f193, %f342;
	fma.rn.f32 	%f343, %f14, %f194, %f57;
	bra.uni 	$L__BB8_23;
$L__BB8_22:
	sub.f32 	%f62, %f3, %f57;
	fma.rn.f32 	%f343, %f56, %f62, %f57;
$L__BB8_23:
	add.f32 	%f196, %f2, 0fC0A00000;
	div.rn.f32 	%f197, %f196, %f1;
	setp.ltu.f32 	%p49, %f343, %f197;
	@%p49 bra 	$L__BB8_25;
	add.f32 	%f198, %f2, 0f40A00000;
	div.rn.f32 	%f199, %f198, %f1;
	setp.le.f32 	%p50, %f343, %f199;
	selp.f32 	%f344, 0f3F800000, 0f00000000, %p50;
$L__BB8_25:
	setp.ne.s32 	%p51, %r5, 1;
	mad.lo.s32 	%r44, %r15, %r3, %r1;
	shl.b32 	%r45, %r44, 2;
	cvta.to.global.u64 	%rd3, %rd2;
	mul.wide.s32 	%rd4, %r45, 4;
	add.s64 	%rd1, %rd3, %rd4;
	@%p51 bra 	$L__BB8_45;
	ld.global.f32 	%f29, [%rd1];
	setp.gtu.f32 	%p52, %f29, %f57;
	mov.f32 	%f345, 0f3F800000;
	mov.f32 	%f346, 0f3F800000;
	@%p52 bra 	$L__BB8_36;
	div.rn.f32 	%f30, %f29, %f57;
	mul.f32 	%f203, %f56, 0f3F000000;
	cvt.rzi.f32.f32 	%f204, %f203;
	add.f32 	%f205, %f204, %f204;
	sub.f32 	%f206, %f56, %f205;
	abs.f32 	%f31, %f206;
	abs.f32 	%f32, %f30;
	setp.lt.f32 	%p53, %f32, 0f00800000;
	mul.f32 	%f207, %f32, 0f4B800000;
	selp.f32 	%f208, %f207, %f32, %p53;
	selp.f32 	%f209, 0fC1C00000, 0f00000000, %p53;
	mov.b32 	%r46, %f208;
	add.s32 	%r47, %r46, -1060439283;
	and.b32  	%r48, %r47, -8388608;
	sub.s32 	%r49, %r46, %r48;
	mov.b32 	%f210, %r49;
	cvt.rn.f32.s32 	%f211, %r48;
	fma.rn.f32 	%f212, %f211, 0f34000000, %f209;
	add.f32 	%f213, %f210, 0fBF800000;
	add.f32 	%f214, %f210, 0f3F800000;
	rcp.approx.ftz.f32 	%f215, %f214;
	add.f32 	%f216, %f213, %f213;
	mul.f32 	%f217, %f216, %f215;
	mul.f32 	%f218, %f217, %f217;
	sub.f32 	%f219, %f213, %f217;
	add.f32 	%f220, %f219, %f219;
	neg.f32 	%f221, %f217;
	fma.rn.f32 	%f222, %f221, %f213, %f220;
	mul.rn.f32 	%f223, %f215, %f222;
	fma.rn.f32 	%f224, %f218, 0f3A2C32E4, 0f3B52E7DB;
	fma.rn.f32 	%f225, %f224, %f218, 0f3C93BB73;
	fma.rn.f32 	%f226, %f225, %f218, 0f3DF6384F;
	mul.rn.f32 	%f227, %f226, %f218;
	fma.rn.f32 	%f228, %f217, 0f3FB8AA3B, %f212;
	sub.f32 	%f229, %f212, %f228;
	fma.rn.f32 	%f230, %f217, 0f3FB8AA3B, %f229;
	fma.rn.f32 	%f231, %f223, 0f3FB8AA3B, %f230;
	fma.rn.f32 	%f232, %f217, 0f32A55E34, %f231;
	mul.f32 	%f233, %f227, 0f40400000;
	fma.rn.f32 	%f234, %f233, %f223, %f232;
	fma.rn.f32 	%f235, %f227, %f217, %f234;
	add.rn.f32 	%f236, %f228, %f235;
	neg.f32 	%f237, %f228;
	add.rn.f32 	%f238, %f236, %f237;
	neg.f32 	%f239, %f238;
	add.rn.f32 	%f240, %f235, %f239;
	mul.rn.f32 	%f241, %f236, %f56;
	neg.f32 	%f242, %f241;
	fma.rn.f32 	%f243, %f236, %f56, %f242;
	fma.rn.f32 	%f244, %f240, %f56, %f243;
	cvt.rni.f32.f32 	%f245, %f241;
	sub.f32 	%f246, %f241, %f245;
	add.f32 	%f247, %f246, %f244;
	fma.rn.f32 	%f248, %f247, 0f391FCB8E, 0f3AAF85ED;
	fma.rn.f32 	%f249, %f248, %f247, 0f3C1D9856;
	fma.rn.f32 	%f250, %f249, %f247, 0f3D6357BB;
	fma.rn.f32 	%f251, %f250, %f247, 0f3E75FDEC;
	fma.rn.f32 	%f252, %f251, %f247, 0f3F317218;
	fma.rn.f32 	%f253, %f252, %f247, 0f3F800000;
	cvt.rzi.s32.f32 	%r50, %f245;
	setp.gt.f32 	%p54, %f245, 0f00000000;
	selp.b32 	%r51, 0, -2097152000, %p54;
	add.s32 	%r52, %r51, 2130706432;
	mov.b32 	%f254, %r52;
	mul.f32 	%f255, %f253, %f254;
	shl.b32 	%r53, %r50, 23;
	sub.s32 	%r54, %r53, %r51;
	mov.b32 	%f256, %r54;
	mul.f32 	%f257, %f255, %f256;
	abs.f32 	%f258, %f241;
	setp.gt.f32 	%p55, %f258, 0f43180000;
	setp.lt.f32 	%p56, %f241, 0f00000000;
	selp.f32 	%f259, 0f00000000, 0f7F800000, %p56;
	selp.f32 	%f33, %f259, %f257, %p55;
	setp.eq.f32 	%p57, %f30, 0f3F800000;
	setp.eq.f32 	%p58, %f56, 0f00000000;
	or.pred  	%p59, %p58, %p57;
	@%p59 bra 	$L__BB8_35;
	setp.num.f32 	%p60, %f32, %f32;
	abs.f32 	%f260, %f56;
	setp.num.f32 	%p61, %f260, %f260;
	and.pred  	%p62, %p60, %p61;
	@%p62 bra 	$L__BB8_30;
	add.rn.f32 	%f345, %f30, %f56;
	bra.uni 	$L__BB8_35;
$L__BB8_30:
	setp.neu.f32 	%p63, %f30, 0f00000000;
	setp.neu.f32 	%p64, %f32, 0f7F800000;
	and.pred  	%p65, %p63, %p64;
	@%p65 bra 	$L__BB8_32;
	setp.neu.f32 	%p72, %f31, 0f3F800000;
	add.f32 	%f265, %f30, %f30;
	mov.b32 	%r55, %f265;
	setp.lt.f32 	%p73, %f56, 0f00000000;
	xor.b32  	%r56, %r55, 2139095040;
	selp.b32 	%r57, %r56, %r55, %p73;
	and.b32  	%r58, %r57, 2147483647;
	selp.b32 	%r59, %r58, %r57, %p72;
	mov.b32 	%f345, %r59;
	bra.uni 	$L__BB8_35;
$L__BB8_32:
	setp.eq.f32 	%p66, %f30, 0fBF800000;
	setp.eq.f32 	%p67, %f260, 0f7F800000;
	and.pred  	%p68, %p66, %p67;
	@%p68 bra 	$L__BB8_35;
	setp.geu.f32 	%p69, %f30, 0f00000000;
	mov.f32 	%f345, %f33;
	@%p69 bra 	$L__BB8_35;
	setp.neu.f32 	%p70, %f31, 0f3F800000;
	neg.f32 	%f262, %f33;
	selp.f32 	%f263, %f33, %f262, %p70;
	cvt.rmi.f32.f32 	%f264, %f56;
	setp.neu.f32 	%p71, %f56, %f264;
	selp.f32 	%f345, 0f7FFFFFFF, %f263, %p71;
$L__BB8_35:
	mul.f32 	%f347, %f57, %f345;
	st.global.f32 	[%rd1], %f347;
	bra.uni 	$L__BB8_46;
$L__BB8_36:
	sub.f32 	%f267, %f29, %f57;
	mov.f32 	%f266, 0f3F800000;
	sub.f32 	%f40, %f266, %f57;
	div.rn.f32 	%f268, %f267, %f40;
	sub.f32 	%f41, %f266, %f268;
	mul.f32 	%f269, %f56, 0f3F000000;
	cvt.rzi.f32.f32 	%f270, %f269;
	add.f32 	%f271, %f270, %f270;
	sub.f32 	%f272, %f56, %f271;
	abs.f32 	%f42, %f272;
	abs.f32 	%f43, %f41;
	setp.lt.f32 	%p74, %f43, 0f00800000;
	mul.f32 	%f273, %f43, 0f4B800000;
	selp.f32 	%f274, %f273, %f43, %p74;
	selp.f32 	%f275, 0fC1C00000, 0f00000000, %p74;
	mov.b32 	%r60, %f274;
	add.s32 	%r61, %r60, -1060439283;
	and.b32  	%r62, %r61, -8388608;
	sub.s32 	%r63, %r60, %r62;
	mov.b32 	%f276, %r63;
	cvt.rn.f32.s32 	%f277, %r62;
	fma.rn.f32 	%f278, %f277, 0f34000000, %f275;
	add.f32 	%f279, %f276, 0fBF800000;
	add.f32 	%f280, %f276, 0f3F800000;
	rcp.approx.ftz.f32 	%f281, %f280;
	add.f32 	%f282, %f279, %f279;
	mul.f32 	%f283, %f282, %f281;
	mul.f32 	%f284, %f283, %f283;
	sub.f32 	%f285, %f279, %f283;
	add.f32 	%f286, %f285, %f285;
	neg.f32 	%f287, %f283;
	fma.rn.f32 	%f288, %f287, %f279, %f286;
	mul.rn.f32 	%f289, %f281, %f288;
	fma.rn.f32 	%f290, %f284, 0f3A2C32E4, 0f3B52E7DB;
	fma.rn.f32 	%f291, %f290, %f284, 0f3C93BB73;
	fma.rn.f32 	%f292, %f291, %f284, 0f3DF6384F;
	mul.rn.f32 	%f293, %f292, %f284;
	fma.rn.f32 	%f294, %f283, 0f3FB8AA3B, %f278;
	sub.f32 	%f295, %f278, %f294;
	fma.rn.f32 	%f296, %f283, 0f3FB8AA3B, %f295;
	fma.rn.f32 	%f297, %f289, 0f3FB8AA3B, %f296;
	fma.rn.f32 	%f298, %f283, 0f32A55E34, %f297;
	mul.f32 	%f299, %f293, 0f40400000;
	fma.rn.f32 	%f300, %f299, %f289, %f298;
	fma.rn.f32 	%f301, %f293, %f283, %f300;
	add.rn.f32 	%f302, %f294, %f301;
	neg.f32 	%f303, %f294;
	add.rn.f32 	%f304, %f302, %f303;
	neg.f32 	%f305, %f304;
	add.rn.f32 	%f306, %f301, %f305;
	mul.rn.f32 	%f307, %f302, %f56;
	neg.f32 	%f308, %f307;
	fma.rn.f32 	%f309, %f302, %f56, %f308;
	fma.rn.f32 	%f310, %f306, %f56, %f309;
	cvt.rni.f32.f32 	%f311, %f307;
	sub.f32 	%f312, %f307, %f311;
	add.f32 	%f313, %f312, %f310;
	fma.rn.f32 	%f314, %f313, 0f391FCB8E, 0f3AAF85ED;
	fma.rn.f32 	%f315, %f314, %f313, 0f3C1D9856;
	fma.rn.f32 	%f316, %f315, %f313, 0f3D6357BB;
	fma.rn.f32 	%f317, %f316, %f313, 0f3E75FDEC;
	fma.rn.f32 	%f318, %f317, %f313, 0f3F317218;
	fma.rn.f32 	%f319, %f318, %f313, 0f3F800000;
	cvt.rzi.s32.f32 	%r64, %f311;
	setp.gt.f32 	%p75, %f311, 0f00000000;
	selp.b32 	%r65, 0, -2097152000, %p75;
	add.s32 	%r66, %r65, 2130706432;
	mov.b32 	%f320, %r66;
	mul.f32 	%f321, %f319, %f320;
	shl.b32 	%r67, %r64, 23;
	sub.s32 	%r68, %r67, %r65;
	mov.b32 	%f322, %r68;
	mul.f32 	%f323, %f321, %f322;
	abs.f32 	%f324, %f307;
	setp.gt.f32 	%p76, %f324, 0f43180000;
	setp.lt.f32 	%p77, %f307, 0f00000000;
	selp.f32 	%f325, 0f00000000, 0f7F800000, %p77;
	selp.f32 	%f44, %f325, %f323, %p76;
	setp.eq.f32 	%p78, %f41, 0f3F800000;
	setp.eq.f32 	%p79, %f56, 0f00000000;
	or.pred  	%p80, %p79, %p78;
	@%p80 bra 	$L__BB8_44;
	setp.num.f32 	%p81, %f43, %f43;
	abs.f32 	%f326, %f56;
	setp.num.f32 	%p82, %f326, %f326;
	and.pred  	%p83, %p81, %p82;
	@%p83 bra 	$L__BB8_39;
	add.rn.f32 	%f346, %f41, %f56;
	bra.uni 	$L__BB8_44;
$L__BB8_39:
	setp.neu.f32 	%p84, %f41, 0f00000000;
	setp.neu.f32 	%p85, %f43, 0f7F800000;
	and.pred  	%p86, %p84, %p85;
	@%p86 bra 	$L__BB8_41;
	setp.neu.f32 	%p93, %f42, 0f3F800000;
	add.f32 	%f331, %f41, %f41;
	mov.b32 	%r69, %f331;
	setp.lt.f32 	%p94, %f56, 0f00000000;
	xor.b32  	%r70, %r69, 2139095040;
	selp.b32 	%r71, %r70, %r69, %p94;
	and.b32  	%r72, %r71, 2147483647;
	selp.b32 	%r73, %r72, %r71, %p93;
	mov.b32 	%f346, %r73;
	bra.uni 	$L__BB8_44;
$L__BB8_41:
	setp.eq.f32 	%p87, %f41, 0fBF800000;
	setp.eq.f32 	%p88, %f326, 0f7F800000;
	and.pred  	%p89, %p87, %p88;
	@%p89 bra 	$L__BB8_44;
	setp.geu.f32 	%p90, %f41, 0f00000000;
	mov.f32 	%f346, %f44;
	@%p90 bra 	$L__BB8_44;
	setp.neu.f32 	%p91, %f42, 0f3F800000;
	neg.f32 	%f328, %f44;
	selp.f32 	%f329, %f44, %f328, %p91;
	cvt.rmi.f32.f32 	%f330, %f56;
	setp.neu.f32 	%p92, %f56, %f330;
	selp.f32 	%f346, 0f7FFFFFFF, %f329, %p92;
$L__BB8_44:
	mov.f32 	%f332, 0f3F800000;
	sub.f32 	%f333, %f332, %f346;
	fma.rn.f32 	%f347, %f40, %f333, %f57;
	st.global.f32 	[%rd1], %f347;
	bra.uni 	$L__BB8_46;
$L__BB8_45:
	ld.global.f32 	%f200, [%rd1];
	sub.f32 	%f201, %f200, %f57;
	fma.rn.f32 	%f347, %f56, %f201, %f57;
	st.global.f32 	[%rd1], %f347;
$L__BB8_46:
	setp.ne.s32 	%p95, %r6, 3;
	@%p95 bra 	$L__BB8_48;
	setp.eq.f32 	%p96, %f344, 0f00000000;
	selp.f32 	%f347, %f347, %f344, %p96;
	st.global.f32 	[%rd1], %f347;
$L__BB8_48:
	setp.ne.s32 	%p97, %r7, 1;
	and.b32  	%r74, %r6, -2;
	setp.ne.s32 	%p98, %r74, 2;
	or.pred  	%p99, %p97, %p98;
	@%p99 bra 	$L__BB8_50;
	st.global.f32 	[%rd1+4], %f347;
	st.global.f32 	[%rd1+8], %f347;
$L__BB8_50:
	ret;

}
	// .globl	_Z12FrequencyAddiiPfS_
.visible .entry _Z12FrequencyAddiiPfS_(
	.param .u32 _Z12FrequencyAddiiPfS__param_0,
	.param .u32 _Z12FrequencyAddiiPfS__param_1,
	.param .u64 .ptr .align 1 _Z12FrequencyAddiiPfS__param_2,
	.param .u64 .ptr .align 1 _Z12FrequencyAddiiPfS__param_3
)
{
	.reg .pred 	%p<4>;
	.reg .b32 	%r<15>;
	.reg .b32 	%f<4>;
	.reg .b64 	%rd<8>;

	ld.param.u32 	%r3, [_Z12FrequencyAddiiPfS__param_0];
	ld.param.u32 	%r4, [_Z12FrequencyAddiiPfS__param_1];
	ld.param.u64 	%rd1, [_Z12FrequencyAddiiPfS__param_2];
	ld.param.u64 	%rd2, [_Z12FrequencyAddiiPfS__param_3];
	mov.u32 	%r6, %ctaid.x;
	mov.u32 	%r7, %ntid.x;
	mov.u32 	%r8, %tid.x;
	mad.lo.s32 	%r1, %r6, %r7, %r8;
	mov.u32 	%r9, %ctaid.y;
	mov.u32 	%r10, %ntid.y;
	mov.u32 	%r11, %tid.y;
	mad.lo.s32 	%r12, %r9, %r10, %r11;
	setp.ge.s32 	%p1, %r1, %r3;
	setp.ge.s32 	%p2, %r12, %r4;
	or.pred  	%p3, %p1, %p2;
	@%p3 bra 	$L__BB9_2;
	cvta.to.global.u64 	%rd3, %rd1;
	cvta.to.global.u64 	%rd4, %rd2;
	mad.lo.s32 	%r13, %r12, %r3, %r1;
	shl.b32 	%r14, %r13, 2;
	mul.wide.s32 	%rd5, %r14, 4;
	add.s64 	%rd6, %rd3, %rd5;
	ld.global.f32 	%f1, [%rd6];
	add.s64 	%rd7, %rd4, %rd5;
	ld.global.f32 	%f2, [%rd7];
	add.f32 	%f3, %f1, %f2;
	st.global.f32 	[%rd7], %f3;
$L__BB9_2:
	ret;

}
	// .globl	_Z12SimpleKerneliiPfS_
.visible .entry _Z12SimpleKerneliiPfS_(
	.param .u32 _Z12SimpleKerneliiPfS__param_0,
	.param .u32 _Z12SimpleKerneliiPfS__param_1,
	.param .u64 .ptr .align 1 _Z12SimpleKerneliiPfS__param_2,
	.param .u64 .ptr .align 1 _Z12SimpleKerneliiPfS__param_3
)
{
	.reg .pred 	%p<4>;
	.reg .b32 	%r<15>;
	.reg .b32 	%f<2>;
	.reg .b64 	%rd<8>;

	ld.param.u32 	%r3, [_Z12SimpleKerneliiPfS__param_0];
	ld.param.u32 	%r4, [_Z12SimpleKerneliiPfS__param_1];
	ld.param.u64 	%rd1, [_Z12SimpleKerneliiPfS__param_2];
	ld.param.u64 	%rd2, [_Z12SimpleKerneliiPfS__param_3];
	mov.u32 	%r6, %ctaid.x;
	mov.u32 	%r7, %ntid.x;
	mov.u32 	%r8, %tid.x;
	mad.lo.s32 	%r1, %r6, %r7, %r8;
	mov.u32 	%r9, %ctaid.y;
	mov.u32 	%r10, %ntid.y;
	mov.u32 	%r11, %tid.y;
	mad.lo.s32 	%r12, %r9, %r10, %r11;
	setp.ge.s32 	%p1, %r1, %r3;
	setp.ge.s32 	%p2, %r12, %r4;
	or.pred  	%p3, %p1, %p2;
	@%p3 bra 	$L__BB10_2;
	cvta.to.global.u64 	%rd3, %rd1;
	cvta.to.global.u64 	%rd4, %rd2;
	mad.lo.s32 	%r13, %r12, %r3, %r1;
	shl.b32 	%r14, %r13, 2;
	mul.wide.s32 	%rd5, %r14, 4;
	add.s64 	%rd6, %rd3, %rd5;
	ld.global.f32 	%f1, [%rd6];
	add.s64 	%rd7, %rd4, %rd5;
	st.global.f32 	[%rd7], %f1;
$L__BB10_2:
	ret;

}


// ===== COMPILED SASS (sm_100) =====

	.target	sm_100

	.elftype	@"ET_EXEC"


//--------------------- .note.nv.tkinfo           --------------------------
	.section	.note.nv.tkinfo,"",@"SHT_NOTE"
	.sectionflags	@"SHF_NOTE_NV_TKINFO"
	.tkinfo
        /*0018*/ 	.word	0x00000002
        /*0030*/ 	.string	""
        /*0030*/ 	.string	"ptxas"
        /*0030*/ 	.string	"Cuda compilation tools, release 13.0, V13.0.88"
        /*0030*/ 	.string	"Build cuda_13.0.r13.0/compiler.36424714_0"
        /*0030*/ 	.string	"-arch sm_100 -m 64 "



//--------------------- .note.nv.cuinfo           --------------------------
	.section	.note.nv.cuinfo,"",@"SHT_NOTE"
	.sectionflags	@"SHF_NOTE_NV_CUINFO"
        /*0018*/ 	.short	0x0002
        /*001a*/ 	.short	0x0064
        /*001c*/ 	.short	0x0082
	.zero		2


//--------------------- .nv.info                  --------------------------
	.section	.nv.info,"",@"SHT_CUDA_INFO"
	.align	4


	//----- nvinfo : EIATTR_REGCOUNT
	.align		4
        /*0000*/ 	.byte	0x04, 0x2f
        /*0002*/ 	.short	(.L_1 - .L_0)
	.align		4
.L_0:
        /*0004*/ 	.word	index@(_Z15d_rec709_to_yuvPfS_ii)
        /*0008*/ 	.word	0x00000010


	//----- nvinfo : EIATTR_FRAME_SIZE
	.align		4
.L_1:
        /*000c*/ 	.byte	0x04, 0x11
        /*000e*/ 	.short	(.L_3 - .L_2)
	.align		4
.L_2:
        /*0010*/ 	.word	index@(_Z15d_rec709_to_yuvPfS_ii)
        /*0014*/ 	.word	0x00000000


	//----- nvinfo : EIATTR_REGCOUNT
	.align		4
.L_3:
        /*0018*/ 	.byte	0x04, 0x2f
        /*001a*/ 	.short	(.L_5 - .L_4)
	.align		4
.L_4:
        /*001c*/ 	.word	index@(_Z15d_yuv_to_rec709Pfii)
        /*0020*/ 	.word	0x0000000c


	//----- nvinfo : EIATTR_FRAME_SIZE
	.align		4
.L_5:
        /*0024*/ 	.byte	0x04, 0x11
        /*0026*/ 	.short	(.L_7 - .L_6)
	.align		4
.L_6:
        /*0028*/ 	.word	index@(_Z15d_yuv_to_rec709Pfii)
        /*002c*/ 	.word	0x00000000


	//----- nvinfo : EIATTR_REGCOUNT
	.align		4
.L_7:
        /*0030*/ 	.byte	0x04, 0x2f
        /*0032*/ 	.short	(.L_9 - .L_8)
	.align		4
.L_8:
        /*0034*/ 	.word	index@(_Z15d_rec709_to_labPfS_ii)
        /*0038*/ 	.word	0x00000015


	//----- nvinfo : EIATTR_FRAME_SIZE
	.align		4
.L_9:
        /*003c*/ 	.byte	0x04, 0x11
        /*003e*/ 	.short	(.L_11 - .L_10)
	.align		4
.L_10:
        /*0040*/ 	.word	index@($__internal_3_$__cuda_sm3x_div_rn_noftz_f32_slowpath)
        /*0044*/ 	.word	0x00000000


	//----- nvinfo : EIATTR_FRAME_SIZE
	.align		4
.L_11:
        /*0048*/ 	.byte	0x04, 0x11
        /*004a*/ 	.short	(.L_13 - .L_12)
	.align		4
.L_12:
        /*004c*/ 	.word	index@(_Z15d_rec709_to_labPfS_ii)
        /*0050*/ 	.word	0x00000000


	//----- nvinfo : EIATTR_REGCOUNT
	.align		4
.L_13:
        /*0054*/ 	.byte	0x04, 0x2f
        /*0056*/ 	.short	(.L_15 - .L_14)
	.align		4
.L_14:
        /*0058*/ 	.word	index@(_Z15d_lab_to_rec709Pfii)
        /*005c*/ 	.word	0x00000013


	//----- nvinfo : EIATTR_FRAME_SIZE
	.align		4
.L_15:
        /*0060*/ 	.byte	0x04, 0x11
        /*0062*/ 	.short	(.L_17 - .L_16)
	.align		4
.L_16:
        /*0064*/ 	.word	index@($__internal_2_$__cuda_sm3x_div_rn_noftz_f32_slowpath)
        /*0068*/ 	.word	0x00000000


	//----- nvinfo : EIATTR_FRAME_SIZE
	.align		4
.L_17:
        /*006c*/ 	.byte	0x04, 0x11
        /*006e*/ 	.short	(.L_19 - .L_18)
	.align		4
.L_18:
        /*0070*/ 	.word	index@(_Z15d_lab_to_rec709Pfii)
        /*0074*/ 	.word	0x00000000


	//----- nvinfo : EIATTR_REGCOUNT
	.align		4
.L_19:
        /*0078*/ 	.byte	0x04, 0x2f
        /*007a*/ 	.short	(.L_21 - .L_20)
	.align		4
.L_20:
        /*007c*/ 	.word	index@(_Z16DisplayThresholdiiPf)
        /*0080*/ 	.word	0x00000008


	//----- nvinfo : EIATTR_FRAME_SIZE
	.align		4
.L_21:
        /*0084*/ 	.byte	0x04, 0x11
        /*0086*/ 	.short	(.L_23 - .L_22)
	.align		4
.L_22:
        /*0088*/ 	.word	index@(_Z16DisplayThresholdiiPf)
        /*008c*/ 	.word	0x00000000


	//----- nvinfo : EIATTR_REGCOUNT
	.align		4
.L_23:
        /*0090*/ 	.byte	0x04, 0x2f
        /*0092*/ 	.short	(.L_25 - .L_24)
	.align		4
.L_24:
        /*0094*/ 	.word	index@(_Z11d_transposePfS_ii)
        /*0098*/ 	.word	0x0000000c


	//----- nvinfo : EIATTR_FRAME_SIZE
	.align		4
.L_25:
        /*009c*/ 	.byte	0x04, 0x11
        /*009e*/ 	.short	(.L_27 - .L_26)
	.align		4
.L_26:
        /*00a0*/ 	.word	index@(_Z11d_transposePfS_ii)
        /*00a4*/ 	.word	0x00000000


	//----- nvinfo : EIATTR_REGCOUNT
	.align		4
.L_27:
        /*00a8*/ 	.byte	0x04, 0x2f
        /*00aa*/ 	.short	(.L_29 - .L_28)
	.align		4
.L_28:
        /*00ac*/ 	.word	index@(_Z19d_recursiveGaussianPfS_iif)
        /*00b0*/ 	.word	0x00000020


	//----- nvinfo : EIATTR_FRAME_SIZE
	.align		4
.L_29:
        /*00b4*/ 	.byte	0x04, 0x11
        /*00b6*/ 	.short	(.L_31 - .L_30)
	.align		4
.L_30:
        /*00b8*/ 	.word	index@($__internal_1_$__cuda_sm3x_div_rn_noftz_f32_slowpath)
        /*00bc*/ 	.word	0x00000000


	//----- nvinfo : EIATTR_FRAME_SIZE
	.align		4
.L_31:
        /*00c0*/ 	.byte	0x04, 0x11
        /*00c2*/ 	.short	(.L_33 - .L_32)
	.align		4
.L_32:
        /*00c4*/ 	.word	index@(_Z19d_recursiveGaussianPfS_iif)
        /*00c8*/ 	.word	0x00000000


	//----- nvinfo : EIATTR_REGCOUNT
	.align		4
.L_33:
        /*00cc*/ 	.byte	0x04, 0x2f
        /*00ce*/ 	.short	(.L_35 - .L_34)
	.align		4
.L_34:
        /*00d0*/ 	.word	index@(_Z16FrequencySharpeniiPfS_fi)
        /*00d4*/ 	.word	0x0000000e


	//----- nvinfo : EIATTR_FRAME_SIZE
	.align		4
.L_35:
        /*00d8*/ 	.byte	0x04, 0x11
        /*00da*/ 	.short	(.L_37 - .L_36)
	.align		4
.L_36:
        /*00dc*/ 	.word	index@(_Z16FrequencySharpeniiPfS_fi)
        /*00e0*/ 	.word	0x00000000


	//----- nvinfo : EIATTR_REGCOUNT
	.align		4
.L_37:
        /*00e4*/ 	.byte	0x04, 0x2f
        /*00e6*/ 	.short	(.L_39 - .L_38)
	.align		4
.L_38:
        /*00e8*/ 	.word	index@(_Z11LowFreqContiiPfffiii)
        /*00ec*/ 	.word	0x00000016


	//----- nvinfo : EIATTR_FRAME_SIZE
	.align		4
.L_39:
        /*00f0*/ 	.byte	0x04, 0x11
        /*00f2*/ 	.short	(.L_41 - .L_40)
	.align		4
.L_40:
        /*00f4*/ 	.word	index@($__internal_0_$__cuda_sm3x_div_rn_noftz_f32_slowpath)
        /*00f8*/ 	.word	0x00000000


	//----- nvinfo : EIATTR_FRAME_SIZE
	.align		4
.L_41:
        /*00fc*/ 	.byte	0x04, 0x11
        /*00fe*/ 	.short	(.L_43 - .L_42)
	.align		4
.L_42:
        /*0100*/ 	.word	index@(_Z11LowFreqContiiPfffiii)
        /*0104*/ 	.word	0x00000000


	//----- nvinfo : EIATTR_REGCOUNT
	.align		4
.L_43:
        /*0108*/ 	.byte	0x04, 0x2f
        /*010a*/ 	.short	(.L_45 - .L_44)
	.align		4
.L_44:
        /*010c*/ 	.word	index@(_Z12FrequencyAddiiPfS_)
        /*0110*/ 	.word	0x0000000a


	//----- nvinfo : EIATTR_FRAME_SIZE
	.align		4
.L_45:
        /*0114*/ 	.byte	0x04, 0x11
        /*0116*/ 	.short	(.L_47 - .L_46)
	.align		4
.L_46:
        /*0118*/ 	.word	index@(_Z12FrequencyAddiiPfS_)
        /*011c*/ 	.word	0x00000000


	//----- nvinfo : EIATTR_REGCOUNT
	.align		4
.L_47:
        /*0120*/ 	.byte	0x04, 0x2f
        /*0122*/ 	.short	(.L_49 - .L_48)
	.align		4
.L_48:
        /*0124*/ 	.word	index@(_Z12SimpleKerneliiPfS_)
        /*0128*/ 	.word	0x0000000a


	//----- nvinfo : EIATTR_FRAME_SIZE
	.align		4
.L_49:
        /*012c*/ 	.byte	0x04, 0x11
        /*012e*/ 	.short	(.L_51 - .L_50)
	.align		4
.L_50:
        /*0130*/ 	.word	index@(_Z12SimpleKerneliiPfS_)
        /*0134*/ 	.word	0x00000000


	//----- nvinfo : EIATTR_MIN_STACK_SIZE
	.align		4
.L_51:
        /*0138*/ 	.byte	0x04, 0x12
        /*013a*/ 	.short	(.L_53 - .L_52)
	.align		4
.L_52:
        /*013c*/ 	.word	index@(_Z12SimpleKerneliiPfS_)
        /*0140*/ 	.word	0x00000000


	//----- nvinfo : EIATTR_MIN_STACK_SIZE
	.align		4
.L_53:
        /*0144*/ 	.byte	0x04, 0x12
        /*0146*/ 	.short	(.L_55 - .L_54)
	.align		4
.L_54:
        /*0148*/ 	.word	index@(_Z12FrequencyAddiiPfS_)
        /*014c*/ 	.word	0x00000000


	//----- nvinfo : EIATTR_MIN_STACK_SIZE
	.align		4
.L_55:
        /*0150*/ 	.byte	0x04, 0x12
        /*0152*/ 	.short	(.L_57 - .L_56)
	.align		4
.L_56:
        /*0154*/ 	.word	index@(_Z11LowFreqContiiPfffiii)
        /*0158*/ 	.word	0x00000000


	//----- nvinfo : EIATTR_MIN_STACK_SIZE
	.align		4
.L_57:
        /*015c*/ 	.byte	0x04, 0x12
        /*015e*/ 	.short	(.L_59 - .L_58)
	.align		4
.L_58:
        /*0160*/ 	.word	index@(_Z16FrequencySharpeniiPfS_fi)
        /*0164*/ 	.word	0x00000000


	//----- nvinfo : EIATTR_MIN_STACK_SIZE
	.align		4
.L_59:
        /*0168*/ 	.byte	0x04, 0x12
        /*016a*/ 	.short	(.L_61 - .L_60)
	.align		4
.L_60:
        /*016c*/ 	.word	index@(_Z19d_recursiveGaussianPfS_iif)
        /*0170*/ 	.word	0x00000000


	//----- nvinfo : EIATTR_MIN_STACK_SIZE
	.align		4
.L_61:
        /*0174*/ 	.byte	0x04, 0x12
        /*0176*/ 	.short	(.L_63 - .L_62)
	.align		4
.L_62:
        /*0178*/ 	.word	index@(_Z11d_transposePfS_ii)
        /*017c*/ 	.word	0x00000000


	//----- nvinfo : EIATTR_MIN_STACK_SIZE
	.align		4
.L_63:
        /*0180*/ 	.byte	0x04, 0x12
        /*0182*/ 	.short	(.L_65 - .L_64)
	.align		4
.L_64:
        /*0184*/ 	.word	index@(_Z16DisplayThresholdiiPf)
        /*0188*/ 	.word	0x00000000


	//----- nvinfo : EIATTR_MIN_STACK_SIZE
	.align		4
.L_65:
        /*018c*/ 	.byte	0x04, 0x12
        /*018e*/ 	.short	(.L_67 - .L_66)
	.align		4
.L_66:
        /*0190*/ 	.word	index@(_Z15d_lab_to_rec709Pfii)
        /*0194*/ 	.word	0x00000000


	//----- nvinfo : EIATTR_MIN_STACK_SIZE
	.align		4
.L_67:
        /*0198*/ 	.byte	0x04, 0x12
        /*019a*/ 	.short	(.L_69 - .L_68)
	.align		4
.L_68:
        /*019c*/ 	.word	index@(_Z15d_rec709_to_labPfS_ii)
        /*01a0*/ 	.word	0x00000000


	//----- nvinfo : EIATTR_MIN_STACK_SIZE
	.align		4
.L_69:
        /*01a4*/ 	.byte	0x04, 0x12
        /*01a6*/ 	.short	(.L_71 - .L_70)
	.align		4
.L_70:
        /*01a8*/ 	.word	index@(_Z15d_yuv_to_rec709Pfii)
        /*01ac*/ 	.word	0x00000000


	//----- nvinfo : EIATTR_MIN_STACK_SIZE
	.align		4
.L_71:
        /*01b0*/ 	.byte	0x04, 0x12
        /*01b2*/ 	.short	(.L_73 - .L_72)
	.align		4
.L_72:
        /*01b4*/ 	.word	index@(_Z15d_rec709_to_yuvPfS_ii)
        /*01b8*/ 	.word	0x00000000
.L_73:


//--------------------- .nv.compat                --------------------------
	.section	.nv.compat,"",@"SHT_CUDA_COMPAT_INFO"
	.align	4
        /*0000*/ 	.byte	0x02, 0x09, 0x00, 0x00, 0x02, 0x02, 0x01, 0x00, 0x02, 0x05, 0x05, 0x00, 0x03, 0x07, 0x01, 0x01
        /*0010*/ 	.byte	0x02, 0x03, 0x00, 0x00, 0x02, 0x06, 0x01, 0x00, 0x04, 0x0b, 0x08, 0x00, 0x01, 0x00, 0x00, 0x00
        /*0020*/ 	.byte	0x00, 0x00, 0x00, 0x00


//--------------------- .nv.info._Z12SimpleKerneliiPfS_ --------------------------
	.section	.nv.info._Z12SimpleKerneliiPfS_,"",@"SHT_CUDA_INFO"
	.sectionflags	@""
	.align	4


	//----- nvinfo : EIATTR_CUDA_API_VERSION
	.align		4
        /*0000*/ 	.byte	0x04, 0x37
        /*0002*/ 	.short	(.L_75 - .L_74)
.L_74:
        /*0004*/ 	.word	0x00000082


	//----- nvinfo : EIATTR_KPARAM_INFO
	.align		4
.L_75:
        /*0008*/ 	.byte	0x04, 0x17
        /*000a*/ 	.short	(.L_77 - .L_76)
.L_76:
        /*000c*/ 	.word	0x00000000
        /*0010*/ 	.short	0x0003
        /*0012*/ 	.short	0x0010
        /*0014*/ 	.byte	0x00, 0xf5, 0x21, 0x00


	//----- nvinfo : EIATTR_KPARAM_INFO
	.align		4
.L_77:
        /*0018*/ 	.byte	0x04, 0x17
        /*001a*/ 	.short	(.L_79 - .L_78)
.L_78:
        /*001c*/ 	.word	0x00000000
        /*0020*/ 	.short	0x0002
        /*0022*/ 	.short	0x0008
        /*0024*/ 	.byte	0x00, 0xf5, 0x21, 0x00


	//----- nvinfo : EIATTR_KPARAM_INFO
	.align		4
.L_79:
        /*0028*/ 	.byte	0x04, 0x17
        /*002a*/ 	.short	(.L_81 - .L_80)
.L_80:
        /*002c*/ 	.word	0x00000000
        /*0030*/ 	.short	0x0001
        /*0032*/ 	.short	0x0004
        /*0034*/ 	.byte	0x00, 0xf0, 0x11, 0x00


	//----- nvinfo : EIATTR_KPARAM_INFO
	.align		4
.L_81:
        /*0038*/ 	.byte	0x04, 0x17
        /*003a*/ 	.short	(.L_83 - .L_82)
.L_82:
        /*003c*/ 	.word	0x00000000
        /*0040*/ 	.short	0x0000
        /*0042*/ 	.short	0x0000
        /*0044*/ 	.byte	0x00, 0xf0, 0x11, 0x00


	//----- nvinfo : EIATTR_SPARSE_MMA_MASK
	.align		4
.L_83:
        /*0048*/ 	.byte	0x03, 0x50
        /*004a*/ 	.short	0x0000


	//----- nvinfo : EIATTR_MAXREG_COUNT
	.align		4
        /*004c*/ 	.byte	0x03, 0x1b
        /*004e*/ 	.short	0x00ff


	//----- nvinfo : EIATTR_MERCURY_ISA_VERSION
	.align		4
        /*0050*/ 	.byte	0x03, 0x5f
        /*0052*/ 	.short	0x0101


	//----- nvinfo : EIATTR_VRC_CTA_INIT_COUNT
	.align		4
        /*0054*/ 	.byte	0x02, 0x4a
	.zero		1
	.zero		1


	//----- nvinfo : EIATTR_EXIT_INSTR_OFFSETS
	.align		4
        /*0058*/ 	.byte	0x04, 0x1c
        /*005a*/ 	.short	(.L_85 - .L_84)


	//   ....[0]....
.L_84:
        /*005c*/ 	.word	0x000000c0


	//   ....[1]....
        /*0060*/ 	.word	0x00000160


	//----- nvinfo : EIATTR_CBANK_PARAM_SIZE
	.align		4
.L_85:
        /*0064*/ 	.byte	0x03, 0x19
        /*0066*/ 	.short	0x0018


	//----- nvinfo : EIATTR_PARAM_CBANK
	.align		4
        /*0068*/ 	.byte	0x04, 0x0a
        /*006a*/ 	.short	(.L_87 - .L_86)
	.align		4
.L_86:
        /*006c*/ 	.word	index@(.nv.constant0._Z12SimpleKerneliiPfS_)
        /*0070*/ 	.short	0x0380
        /*0072*/ 	.short	0x0018


	//----- nvinfo : EIATTR_SW_WAR
	.align		4
.L_87:
        /*0074*/ 	.byte	0x04, 0x36
        /*0076*/ 	.short	(.L_89 - .L_88)
.L_88:
        /*0078*/ 	.word	0x00000008
.L_89:


//--------------------- .nv.info._Z12FrequencyAddiiPfS_ --------------------------
	.section	.nv.info._Z12FrequencyAddiiPfS_,"",@"SHT_CUDA_INFO"
	.sectionflags	@""
	.align	4


	//----- nvinfo : EIATTR_CUDA_API_VERSION
	.align		4
        /*0000*/ 	.byte	0x04, 0x37
        /*0002*/ 	.short	(.L_91 - .L_90)
.L_90:
        /*0004*/ 	.word	0x00000082


	//----- nvinfo : EIATTR_KPARAM_INFO
	.align		4
.L_91:
        /*0008*/ 	.byte	0x04, 0x17
        /*000a*/ 	.short	(.L_93 - .L_92)
.L_92:
        /*000c*/ 	.word	0x00000000
        /*0010*/ 	.short	0x0003
        /*0012*/ 	.short	0x0010
        /*0014*/ 	.byte	0x00, 0xf5, 0x21, 0x00


	//----- nvinfo : EIATTR_KPARAM_INFO
	.align		4
.L_93:
        /*0018*/ 	.byte	0x04, 0x17
        /*001a*/ 	.short	(.L_95 - .L_94)
.L_94:
        /*001c*/ 	.word	0x00000000
        /*0020*/ 	.short	0x0002
        /*0022*/ 	.short	0x0008
        /*0024*/ 	.byte	0x00, 0xf5, 0x21, 0x00


	//----- nvinfo : EIATTR_KPARAM_INFO
	.align		4
.L_95:
        /*0028*/ 	.byte	0x04, 0x17
        /*002a*/ 	.short	(.L_97 - .L_96)
.L_96:
        /*002c*/ 	.word	0x00000000
        /*0030*/ 	.short	0x0001
        /*0032*/ 	.short	0x0004
        /*0034*/ 	.byte	0x00, 0xf0, 0x11, 0x00


	//----- nvinfo : EIATTR_KPARAM_INFO
	.align		4
.L_97:
        /*0038*/ 	.byte	0x04, 0x17
        /*003a*/ 	.short	(.L_99 - .L_98)
.L_98:
        /*003c*/ 	.word	0x00000000
        /*0040*/ 	.short	0x0000
        /*0042*/ 	.short	0x0000
        /*0044*/ 	.byte	0x00, 0xf0, 0x11, 0x00


	//----- nvinfo : EIATTR_SPARSE_MMA_MASK
	.align		4
.L_99:
        /*0048*/ 	.byte	0x03, 0x50
        /*004a*/ 	.short	0x0000


	//----- nvinfo : EIATTR_MAXREG_COUNT
	.align		4
        /*004c*/ 	.byte	0x03, 0x1b
        /*004e*/ 	.short	0x00ff


	//----- nvinfo : EIATTR_MERCURY_ISA_VERSION
	.align		4
        /*0050*/ 	.byte	0x03, 0x5f
        /*0052*/ 	.short	0x0101


	//----- nvinfo : EIATTR_VRC_CTA_INIT_COUNT
	.align		4
        /*0054*/ 	.byte	0x02, 0x4a
	.zero		1
	.zero		1


	//----- nvinfo : EIATTR_EXIT_INSTR_OFFSETS
	.align		4
        /*0058*/ 	.byte	0x04, 0x1c
        /*005a*/ 	.short	(.L_101 - .L_100)


	//   ....[0]....
.L_100:
        /*005c*/ 	.word	0x000000c0


	//   ....[1]....
        /*0060*/ 	.word	0x00000180


	//----- nvinfo : EIATTR_CBANK_PARAM_SIZE
	.align		4
.L_101:
        /*0064*/ 	.byte	0x03, 0x19
        /*0066*/ 	.short	0x0018


	//----- nvinfo : EIATTR_PARAM_CBANK
	.align		4
        /*0068*/ 	.byte	0x04, 0x0a
        /*006a*/ 	.short	(.L_103 - .L_102)
	.align		4
.L_102:
        /*006c*/ 	.word	index@(.nv.constant0._Z12FrequencyAddiiPfS_)
        /*0070*/ 	.short	0x0380
        /*0072*/ 	.short	0x0018


	//----- nvinfo : EIATTR_SW_WAR
	.align		4
.L_103:
        /*0074*/ 	.byte	0x04, 0x36
        /*0076*/ 	.short	(.L_105 - .L_104)
.L_104:
        /*0078*/ 	.word	0x00000008
.L_105:


//--------------------- .nv.info._Z11LowFreqContiiPfffiii --------------------------
	.section	.nv.info._Z11LowFreqContiiPfffiii,"",@"SHT_CUDA_INFO"
	.sectionflags	@""
	.align	4


	//----- nvinfo : EIATTR_CUDA_API_VERSION
	.align		4
        /*0000*/ 	.byte	0x04, 0x37
        /*0002*/ 	.short	(.L_107 - .L_106)
.L_106:
        /*0004*/ 	.word	0x00000082


	//----- nvinfo : EIATTR_KPARAM_INFO
	.align		4
.L_107:
        /*0008*/ 	.byte	0x04, 0x17
        /*000a*/ 	.short	(.L_109 - .L_108)
.L_108:
        /*000c*/ 	.word	0x00000000
        /*0010*/ 	.short	0x0007
        /*0012*/ 	.short	0x0020
        /*0014*/ 	.byte	0x00, 0xf0, 0x11, 0x00


	//----- nvinfo : EIATTR_KPARAM_INFO
	.align		4
.L_109:
        /*0018*/ 	.byte	0x04, 0x17
        /*001a*/ 	.short	(.L_111 - .L_110)
.L_110:
        /*001c*/ 	.word	0x00000000
        /*0020*/ 	.short	0x0006
        /*0022*/ 	.short	0x001c
        /*0024*/ 	.byte	0x00, 0xf0, 0x11, 0x00


	//----- nvinfo : EIATTR_KPARAM_INFO
	.align		4
.L_111:
        /*0028*/ 	.byte	0x04, 0x17
        /*002a*/ 	.short	(.L_113 - .L_112)
.L_112:
        /*002c*/ 	.word	0x00000000
        /*0030*/ 	.short	0x0005
        /*0032*/ 	.short	0x0018
        /*0034*/ 	.byte	0x00, 0xf0, 0x11, 0x00


	//----- nvinfo : EIATTR_KPARAM_INFO
	.align		4
.L_113:
        /*0038*/ 	.byte	0x04, 0x17
        /*003a*/ 	.short	(.L_115 - .L_114)
.L_114:
        /*003c*/ 	.word	0x00000000
        /*0040*/ 	.short	0x0004
        /*0042*/ 	.short	0x0014
        /*0044*/ 	.byte	0x00, 0xf0, 0x11, 0x00


	//----- nvinfo : EIATTR_KPARAM_INFO
	.align		4
.L_115:
        /*0048*/ 	.byte	0x04, 0x17
        /*004a*/ 	.short	(.L_117 - .L_116)
.L_116:
        /*004c*/ 	.word	0x00000000
        /*0050*/ 	.short	0x0003
        /*0052*/ 	.short	0x0010
        /*0054*/ 	.byte	0x00, 0xf0, 0x11, 0x00


	//----- nvinfo : EIATTR_KPARAM_INFO
	.align		4
.L_117:
        /*0058*/ 	.byte	0x04, 0x17
        /*005a*/ 	.short	(.L_119 - .L_118)
.L_118:
        /*005c*/ 	.word	0x00000000
        /*0060*/ 	.short	0x0002
        /*0062*/ 	.short	0x0008
        /*0064*/ 	.byte	0x00, 0xf5, 0x21, 0x00


	//----- nvinfo : EIATTR_KPARAM_INFO
	.align		4
.L_119:
        /*0068*/ 	.byte	0x04, 0x17
        /*006a*/ 	.short	(.L_121 - .L_120)
.L_120:
        /*006c*/ 	.word	0x00000000
        /*0070*/ 	.short	0x0001
        /*0072*/ 	.short	0x0004
        /*0074*/ 	.byte	0x00, 0xf0, 0x11, 0x00


	//----- nvinfo : EIATTR_KPARAM_INFO
	.align		4
.L_121:
        /*0078*/ 	.byte	0x04, 0x17
        /*007a*/ 	.short	(.L_123 - .L_122)
.L_122:
        /*007c*/ 	.word	0x00000000
        /*0080*/ 	.short	0x0000
        /*0082*/ 	.short	0x0000
        /*0084*/ 	.byte	0x00, 0xf0, 0x11, 0x00


	//----- nvinfo : EIATTR_SPARSE_MMA_MASK
	.align		4
.L_123:
        /*0088*/ 	.byte	0x03, 0x50
        /*008a*/ 	.short	0x0000


	//----- nvinfo : EIATTR_MAXREG_COUNT
	.align		4
        /*008c*/ 	.byte	0x03, 0x1b
        /*008e*/ 	.short	0x00ff


	//----- nvinfo : EIATTR_MERCURY_ISA_VERSION
	.align		4
        /*0090*/ 	.byte	0x03, 0x5f
        /*0092*/ 	.short	0x0101


	//----- nvinfo : EIATTR_VRC_CTA_INIT_COUNT
	.align		4
        /*0094*/ 	.byte	0x02, 0x4a
	.zero		1
	.zero		1


	//----- nvinfo : EIATTR_EXIT_INSTR_OFFSETS
	.align		4
        /*0098*/ 	.byte	0x04, 0x1c
        /*009a*/ 	.short	(.L_125 - .L_124)


	//   ....[0]....
.L_124:
        /*009c*/ 	.word	0x000000c0


	//   ....[1]....
        /*00a0*/ 	.word	0x000022e0


	//   ....[2]....
        /*00a4*/ 	.word	0x00002310


	//----- nvinfo : EIATTR_CRS_STACK_SIZE
	.align		4
.L_125:
        /*00a8*/ 	.byte	0x04, 0x1e
        /*00aa*/ 	.short	(.L_127 - .L_126)
.L_126:
        /*00ac*/ 	.word	0x00000000


	//----- nvinfo : EIATTR_CBANK_PARAM_SIZE
	.align		4
.L_127:
        /*00b0*/ 	.byte	0x03, 0x19
        /*00b2*/ 	.short	0x0024


	//----- nvinfo : EIATTR_PARAM_CBANK
	.align		4
        /*00b4*/ 	.byte	0x04, 0x0a
        /*00b6*/ 	.short	(.L_129 - .L_128)
	.align		4
.L_128:
        /*00b8*/ 	.word	index@(.nv.constant0._Z11LowFreqContiiPfffiii)
        /*00bc*/ 	.short	0x0380
        /*00be*/ 	.short	0x0024


	//----- nvinfo : EIATTR_SW_WAR
	.align		4
.L_129:
        /*00c0*/ 	.byte	0x04, 0x36
        /*00c2*/ 	.short	(.L_131 - .L_130)
.L_130:
        /*00c4*/ 	.word	0x00000008
.L_131:


//--------------------- .nv.info._Z16FrequencySharpeniiPfS_fi --------------------------
	.section	.nv.info._Z16FrequencySharpeniiPfS_fi,"",@"SHT_CUDA_INFO"
	.sectionflags	@""
	.align	4


	//----- nvinfo : EIATTR_CUDA_API_VERSION
	.align		4
        /*0000*/ 	.byte	0x04, 0x37
        /*0002*/ 	.short	(.L_133 - .L_132)
.L_132:
        /*0004*/ 	.word	0x00000082


	//----- nvinfo : EIATTR_KPARAM_INFO
	.align		4
.L_133:
        /*0008*/ 	.byte	0x04, 0x17
        /*000a*/ 	.short	(.L_135 - .L_134)
.L_134:
        /*000c*/ 	.word	0x00000000
        /*0010*/ 	.short	0x0005
        /*0012*/ 	.short	0x001c
        /*0014*/ 	.byte	0x00, 0xf0, 0x11, 0x00


	//----- nvinfo : EIATTR_KPARAM_INFO
	.align		4
.L_135:
        /*0018*/ 	.byte	0x04, 0x17
        /*001a*/ 	.short	(.L_137 - .L_136)
.L_136:
        /*001c*/ 	.word	0x00000000
        /*0020*/ 	.short	0x0004
        /*0022*/ 	.short	0x0018
        /*0024*/ 	.byte	0x00, 0xf0, 0x11, 0x00


	//----- nvinfo : EIATTR_KPARAM_INFO
	.align		4
.L_137:
        /*0028*/ 	.byte	0x04, 0x17
        /*002a*/ 	.short	(.L_139 - .L_138)
.L_138:
        /*002c*/ 	.word	0x00000000
        /*0030*/ 	.short	0x0003
        /*0032*/ 	.short	0x0010
        /*0034*/ 	.byte	0x00, 0xf5, 0x21, 0x00


	//----- nvinfo : EIATTR_KPARAM_INFO
	.align		4
.L_139:
        /*0038*/ 	.byte	0x04, 0x17
        /*003a*/ 	.short	(.L_141 - .L_140)
.L_140:
        /*003c*/ 	.word	0x00000000
        /*0040*/ 	.short	0x0002
        /*0042*/ 	.short	0x0008
        /*0044*/ 	.byte	0x00, 0xf5, 0x21, 0x00


	//----- nvinfo : EIATTR_KPARAM_INFO
	.align		4
.L_141:
        /*0048*/ 	.byte	0x04, 0x17
        /*004a*/ 	.short	(.L_143 - .L_142)
.L_142:
        /*004c*/ 	.word	0x00000000
        /*0050*/ 	.short	0x0001
        /*0052*/ 	.short	0x0004
        /*0054*/ 	.byte	0x00, 0xf0, 0x11, 0x00


	//----- nvinfo : EIATTR_KPARAM_INFO
	.align		4
.L_143:
        /*0058*/ 	.byte	0x04, 0x17
        /*005a*/ 	.short	(.L_145 - .L_144)
.L_144:
        /*005c*/ 	.word	0x00000000
        /*0060*/ 	.short	0x0000
        /*0062*/ 	.short	0x0000
        /*0064*/ 	.byte	0x00, 0xf0, 0x11, 0x00


	//----- nvinfo : EIATTR_SPARSE_MMA_MASK
	.align		4
.L_145:
        /*0068*/ 	.byte	0x03, 0x50
        /*006a*/ 	.short	0x0000


	//----- nvinfo : EIATTR_MAXREG_COUNT
	.align		4
        /*006c*/ 	.byte	0x03, 0x1b
        /*006e*/ 	.short	0x00ff


	//----- nvinfo : EIATTR_MERCURY_ISA_VERSION
	.align		4
        /*0070*/ 	.byte	0x03, 0x5f
        /*0072*/ 	.short	0x0101


	//----- nvinfo : EIATTR_VRC_CTA_INIT_COUNT
	.align		4
        /*0074*/ 	.byte	0x02, 0x4a
	.zero		1
	.zero		1


	//----- nvinfo : EIATTR_EXIT_INSTR_OFFSETS
	.align		4
        /*0078*/ 	.byte	0x04, 0x1c
        /*007a*/ 	.short	(.L_147 - .L_146)


	//   ....[0]....
.L_146:
        /*007c*/ 	.word	0x000000c0


	//   ....[1]....
        /*0080*/ 	.word	0x000001d0


	//   ....[2]....
        /*0084*/ 	.word	0x000001f0


	//----- nvinfo : EIATTR_CBANK_PARAM_SIZE
	.align		4
.L_147:
        /*0088*/ 	.byte	0x03, 0x19
        /*008a*/ 	.short	0x0020


	//----- nvinfo : EIATTR_PARAM_CBANK
	.align		4
        /*008c*/ 	.byte	0x04, 0x0a
        /*008e*/ 	.short	(.L_149 - .L_148)
	.align		4
.L_148:
        /*0090*/ 	.word	index@(.nv.constant0._Z16FrequencySharpeniiPfS_fi)
        /*0094*/ 	.short	0x0380
        /*0096*/ 	.short	0x0020


	//----- nvinfo : EIATTR_SW_WAR
	.align		4
.L_149:
        /*0098*/ 	.byte	0x04, 0x36
        /*009a*/ 	.short	(.L_151 - .L_150)
.L_150:
        /*009c*/ 	.word	0x00000008
.L_151:


//--------------------- .nv.info._Z19d_recursiveGaussianPfS_iif --------------------------
	.section	.nv.info._Z19d_recursiveGaussianPfS_iif,"",@"SHT_CUDA_INFO"
	.sectionflags	@""
	.align	4


	//----- nvinfo : EIATTR_CUDA_API_VERSION
	.align		4
        /*0000*/ 	.byte	0x04, 0x37
        /*0002*/ 	.short	(.L_153 - .L_152)
.L_152:
        /*0004*/ 	.word	0x00000082


	//----- nvinfo : EIATTR_KPARAM_INFO
	.align		4
.L_153:
        /*0008*/ 	.byte	0x04, 0x17
        /*000a*/ 	.short	(.L_155 - .L_154)
.L_154:
        /*000c*/ 	.word	0x00000000
        /*0010*/ 	.short	0x0004
        /*0012*/ 	.short	0x0018
        /*0014*/ 	.byte	0x00, 0xf0, 0x11, 0x00


	//----- nvinfo : EIATTR_KPARAM_INFO
	.align		4
.L_155:
        /*0018*/ 	.byte	0x04, 0x17
        /*001a*/ 	.short	(.L_157 - .L_156)
.L_156:
        /*001c*/ 	.word	0x00000000
        /*0020*/ 	.short	0x0003
        /*0022*/ 	.short	0x0014
        /*0024*/ 	.byte	0x00, 0xf0, 0x11, 0x00


	//----- nvinfo : EIATTR_KPARAM_INFO
	.align		4
.L_157:
        /*0028*/ 	.byte	0x04, 0x17
        /*002a*/ 	.short	(.L_159 - .L_158)
.L_158:
        /*002c*/ 	.word	0x00000000
        /*0030*/ 	.short	0x0002
        /*0032*/ 	.short	0x0010
        /*0034*/ 	.byte	0x00, 0xf0, 0x11, 0x00


	//----- nvinfo : EIATTR_KPARAM_INFO
	.align		4
.L_159:
        /*0038*/ 	.byte	0x04, 0x17
        /*003a*/ 	.short	(.L_161 - .L_160)
.L_160:
        /*003c*/ 	.word	0x00000000
        /*0040*/ 	.short	0x0001
        /*0042*/ 	.short	0x0008
        /*0044*/ 	.byte	0x00, 0xf5, 0x21, 0x00


	//----- nvinfo : EIATTR_KPARAM_INFO
	.align		4
.L_161:
        /*0048*/ 	.byte	0x04, 0x17
        /*004a*/ 	.short	(.L_163 - .L_162)
.L_162:
        /*004c*/ 	.word	0x00000000
        /*0050*/ 	.short	0x0000
        /*0052*/ 	.short	0x0000
        /*0054*/ 	.byte	0x00, 0xf5, 0x21, 0x00


	//----- nvinfo : EIATTR_SPARSE_MMA_MASK
	.align		4
.L_163:
        /*0058*/ 	.byte	0x03, 0x50
        /*005a*/ 	.short	0x0000


	//----- nvinfo : EIATTR_MAXREG_COUNT
	.align		4
        /*005c*/ 	.byte	0x03, 0x1b
        /*005e*/ 	.short	0x00ff


	//----- nvinfo : EIATTR_MERCURY_ISA_VERSION
	.align		4
        /*0060*/ 	.byte	0x03, 0x5f
        /*0062*/ 	.short	0x0101


	//----- nvinfo : EIATTR_VRC_CTA_INIT_COUNT
	.align		4
        /*0064*/ 	.byte	0x02, 0x4a
	.zero		1
	.zero		1


	//----- nvinfo : EIATTR_EXIT_INSTR_OFFSETS
	.align		4
        /*0068*/ 	.byte	0x04, 0x1c
        /*006a*/ 	.short	(.L_165 - .L_164)


	//   ....[0]....
.L_164:
        /*006c*/ 	.word	0x000005e0


	//   ....[1]....
        /*0070*/ 	.word	0x00000fe0


	//   ....[2]....
        /*0074*/ 	.word	0x00001680


	//   ....[3]....
        /*0078*/ 	.word	0x00001960


	//   ....[4]....
        /*007c*/ 	.word	0x00001ae0


	//   ....[5]....
        /*0080*/ 	.word	0x00001ba0


	//----- nvinfo : EIATTR_CRS_STACK_SIZE
	.align		4
.L_165:
        /*0084*/ 	.byte	0x04, 0x1e
        /*0086*/ 	.short	(.L_167 - .L_166)
.L_166:
        /*0088*/ 	.word	0x00000000


	//----- nvinfo : EIATTR_CBANK_PARAM_SIZE
	.align		4
.L_167:
        /*008c*/ 	.byte	0x03, 0x19
        /*008e*/ 	.short	0x001c


	//----- nvinfo : EIATTR_PARAM_CBANK
	.align		4
        /*0090*/ 	.byte	0x04, 0x0a
        /*0092*/ 	.short	(.L_169 - .L_168)
	.align		4
.L_168:
        /*0094*/ 	.word	index@(.nv.constant0._Z19d_recursiveGaussianPfS_iif)
        /*0098*/ 	.short	0x0380
        /*009a*/ 	.short	0x001c


	//----- nvinfo : EIATTR_SW_WAR
	.align		4
.L_169:
        /*009c*/ 	.byte	0x04, 0x36
        /*009e*/ 	.short	(.L_171 - .L_170)
.L_170:
        /*00a0*/ 	.word	0x00000008
.L_171:


//--------------------- .nv.info._Z11d_transposePfS_ii --------------------------
	.section	.nv.info._Z11d_transposePfS_ii,"",@"SHT_CUDA_INFO"
	.sectionflags	@""
	.align	4


	//----- nvinfo : EIATTR_CUDA_API_VERSION
	.align		4
        /*0000*/ 	.byte	0x04, 0x37
        /*0002*/ 	.short	(.L_173 - .L_172)
.L_172:
        /*0004*/ 	.word	0x00000082


	//----- nvinfo : EIATTR_KPARAM_INFO
	.align		4
.L_173:
        /*0008*/ 	.byte	0x04, 0x17
        /*000a*/ 	.short	(.L_175 - .L_174)
.L_174:
        /*000c*/ 	.word	0x00000000
        /*0010*/ 	.short	0x0003
        /*0012*/ 	.short	0x0014
        /*0014*/ 	.byte	0x00, 0xf0, 0x11, 0x00


	//----- nvinfo : EIATTR_KPARAM_INFO
	.align		4
.L_175:
        /*0018*/ 	.byte	0x04, 0x17
        /*001a*/ 	.short	(.L_177 - .L_176)
.L_176:
        /*001c*/ 	.word	0x00000000
        /*0020*/ 	.short	0x0002
        /*0022*/ 	.short	0x0010
        /*0024*/ 	.byte	0x00, 0xf0, 0x11, 0x00


	//----- nvinfo : EIATTR_KPARAM_INFO
	.align		4
.L_177:
        /*0028*/ 	.byte	0x04, 0x17
        /*002a*/ 	.short	(.L_179 - .L_178)
.L_178:
        /*002c*/ 	.word	0x00000000
        /*0030*/ 	.short	0x0001
        /*0032*/ 	.short	0x0008
        /*0034*/ 	.byte	0x00, 0xf5, 0x21, 0x00


	//----- nvinfo : EIATTR_KPARAM_INFO
	.align		4
.L_179:
        /*0038*/ 	.byte	0x04, 0x17
        /*003a*/ 	.short	(.L_181 - .L_180)
.L_180:
        /*003c*/ 	.word	0x00000000
        /*0040*/ 	.short	0x0000
        /*0042*/ 	.short	0x0000
        /*0044*/ 	.byte	0x00, 0xf5, 0x21, 0x00


	//----- nvinfo : EIATTR_SPARSE_MMA_MASK
	.align		4
.L_181:
        /*0048*/ 	.byte	0x03, 0x50
        /*004a*/ 	.short	0x0000


	//----- nvinfo : EIATTR_MAXREG_COUNT
	.align		4
        /*004c*/ 	.byte	0x03, 0x1b
        /*004e*/ 	.short	0x00ff


	//----- nvinfo : EIATTR_NUM_BARRIERS
	.align		4
        /*0050*/ 	.byte	0x02, 0x4c
        /*0052*/ 	.byte	0x01
	.zero		1


	//----- nvinfo : EIATTR_MERCURY_ISA_VERSION
	.align		4
        /*0054*/ 	.byte	0x03, 0x5f
        /*0056*/ 	.short	0x0101


	//----- nvinfo : EIATTR_VRC_CTA_INIT_COUNT
	.align		4
        /*0058*/ 	.byte	0x02, 0x4a
	.zero		1
	.zero		1


	//----- nvinfo : EIATTR_EXIT_INSTR_OFFSETS
	.align		4
        /*005c*/ 	.byte	0x04, 0x1c
        /*005e*/ 	.short	(.L_183 - .L_182)


	//   ....[0]....
.L_182:
        /*0060*/ 	.word	0x000001a0


	//   ....[1]....
        /*0064*/ 	.word	0x00000260


	//----- nvinfo : EIATTR_CBANK_PARAM_SIZE
	.align		4
.L_183:
        /*0068*/ 	.byte	0x03, 0x19
        /*006a*/ 	.short	0x0018


	//----- nvinfo : EIATTR_PARAM_CBANK
	.align		4
        /*006c*/ 	.byte	0x04, 0x0a
        /*006e*/ 	.short	(.L_185 - .L_184)
	.align		4
.L_184:
        /*0070*/ 	.word	index@(.nv.constant0._Z11d_transposePfS_ii)
        /*0074*/ 	.short	0x0380
        /*0076*/ 	.short	0x0018


	//----- nvinfo : EIATTR_SW_WAR
	.align		4
.L_185:
        /*0078*/ 	.byte	0x04, 0x36
        /*007a*/ 	.short	(.L_187 - .L_186)
.L_186:
        /*007c*/ 	.word	0x00000008
.L_187:


//--------------------- .nv.info._Z16DisplayThresholdiiPf --------------------------
	.section	.nv.info._Z16DisplayThresholdiiPf,"",@"SHT_CUDA_INFO"
	.sectionflags	@""
	.align	4


	//----- nvinfo : EIATTR_CUDA_API_VERSION
	.align		4
        /*0000*/ 	.byte	0x04, 0x37
        /*0002*/ 	.short	(.L_189 - .L_188)
.L_188:
        /*0004*/ 	.word	0x00000082


	//----- nvinfo : EIATTR_KPARAM_INFO
	.align		4
.L_189:
        /*0008*/ 	.byte	0x04, 0x17
        /*000a*/ 	.short	(.L_191 - .L_190)
.L_190:
        /*000c*/ 	.word	0x00000000
        /*0010*/ 	.short	0x0002
        /*0012*/ 	.short	0x0008
        /*0014*/ 	.byte	0x00, 0xf5, 0x21, 0x00


	//----- nvinfo : EIATTR_KPARAM_INFO
	.align		4
.L_191:
        /*0018*/ 	.byte	0x04, 0x17
        /*001a*/ 	.short	(.L_193 - .L_192)
.L_192:
        /*001c*/ 	.word	0x00000000
        /*0020*/ 	.short	0x0001
        /*0022*/ 	.short	0x0004
        /*0024*/ 	.byte	0x00, 0xf0, 0x11, 0x00


	//----- nvinfo : EIATTR_KPARAM_INFO
	.align		4
.L_193:
        /*0028*/ 	.byte	0x04, 0x17
        /*002a*/ 	.short	(.L_195 - .L_194)
.L_194:
        /*002c*/ 	.word	0x00000000
        /*0030*/ 	.short	0x0000
        /*0032*/ 	.short	0x0000
        /*0034*/ 	.byte	0x00, 0xf0, 0x11, 0x00


	//----- nvinfo : EIATTR_SPARSE_MMA_MASK
	.align		4
.L_195:
        /*0038*/ 	.byte	0x03, 0x50
        /*003a*/ 	.short	0x0000


	//----- nvinfo : EIATTR_MAXREG_COUNT
	.align		4
        /*003c*/ 	.byte	0x03, 0x1b
        /*003e*/ 	.short	0x00ff


	//----- nvinfo : EIATTR_MERCURY_ISA_VERSION
	.align		4
        /*0040*/ 	.byte	0x03, 0x5f
        /*0042*/ 	.short	0x0101


	//----- nvinfo : EIATTR_VRC_CTA_INIT_COUNT
	.align		4
        /*0044*/ 	.byte	0x02, 0x4a
	.zero		1
	.zero		1


	//----- nvinfo : EIATTR_EXIT_INSTR_OFFSETS
	.align		4
        /*0048*/ 	.byte	0x04, 0x1c
        /*004a*/ 	.short	(.L_197 - .L_196)


	//   ....[0]....
.L_196:
        /*004c*/ 	.word	0x000000c0


	//   ....[1]....
        /*0050*/ 	.word	0x00000150


	//----- nvinfo : EIATTR_CBANK_PARAM_SIZE
	.align		4
.L_197:
        /*0054*/ 	.byte	0x03, 0x19
        /*0056*/ 	.short	0x0010


	//----- nvinfo : EIATTR_PARAM_CBANK
	.align		4
        /*0058*/ 	.byte	0x04, 0x0a
        /*005a*/ 	.short	(.L_199 - .L_198)
	.align		4
.L_198:
        /*005c*/ 	.word	index@(.nv.constant0._Z16DisplayThresholdiiPf)
        /*0060*/ 	.short	0x0380
        /*0062*/ 	.short	0x0010


	//----- nvinfo : EIATTR_SW_WAR
	.align		4
.L_199:
        /*0064*/ 	.byte	0x04, 0x36
        /*0066*/ 	.short	(.L_201 - .L_200)
.L_200:
        /*0068*/ 	.word	0x00000008
.L_201:


//--------------------- .nv.info._Z15d_lab_to_rec709Pfii --------------------------
	.section	.nv.info._Z15d_lab_to_rec709Pfii,"",@"SHT_CUDA_INFO"
	.sectionflags	@""
	.align	4


	//----- nvinfo : EIATTR_CUDA_API_VERSION
	.align		4
        /*0000*/ 	.byte	0x04, 0x37
        /*0002*/ 	.short	(.L_203 - .L_202)
.L_202:
        /*0004*/ 	.word	0x00000082


	//----- nvinfo : EIATTR_KPARAM_INFO
	.align		4
.L_203:
        /*0008*/ 	.byte	0x04, 0x17
        /*000a*/ 	.short	(.L_205 - .L_204)
.L_204:
        /*000c*/ 	.word	0x00000000
        /*0010*/ 	.short	0x0002
        /*0012*/ 	.short	0x000c
        /*0014*/ 	.byte	0x00, 0xf0, 0x11, 0x00


	//----- nvinfo : EIATTR_KPARAM_INFO
	.align		4
.L_205:
        /*0018*/ 	.byte	0x04, 0x17
        /*001a*/ 	.short	(.L_207 - .L_206)
.L_206:
        /*001c*/ 	.word	0x00000000
        /*0020*/ 	.short	0x0001
        /*0022*/ 	.short	0x0008
        /*0024*/ 	.byte	0x00, 0xf0, 0x11, 0x00


	//----- nvinfo : EIATTR_KPARAM_INFO
	.align		4
.L_207:
        /*0028*/ 	.byte	0x04, 0x17
        /*002a*/ 	.short	(.L_209 - .L_208)
.L_208:
        /*002c*/ 	.word	0x00000000
        /*0030*/ 	.short	0x0000
        /*0032*/ 	.short	0x0000
        /*0034*/ 	.byte	0x00, 0xf5, 0x21, 0x00


	//----- nvinfo : EIATTR_SPARSE_MMA_MASK
	.align		4
.L_209:
        /*0038*/ 	.byte	0x03, 0x50
        /*003a*/ 	.short	0x0000


	//----- nvinfo : EIATTR_MAXREG_COUNT
	.align		4
        /*003c*/ 	.byte	0x03, 0x1b
        /*003e*/ 	.short	0x00ff


	//----- nvinfo : EIATTR_MERCURY_ISA_VERSION
	.align		4
        /*0040*/ 	.byte	0x03, 0x5f
        /*0042*/ 	.short	0x0101


	//----- nvinfo : EIATTR_VRC_CTA_INIT_COUNT
	.align		4
        /*0044*/ 	.byte	0x02, 0x4a
	.zero		1
	.zero		1


	//----- nvinfo : EIATTR_EXIT_INSTR_OFFSETS
	.align		4
        /*0048*/ 	.byte	0x04, 0x1c
        /*004a*/ 	.short	(.L_211 - .L_210)


	//   ....[0]....
.L_210:
        /*004c*/ 	.word	0x000000c0


	//   ....[1]....
        /*0050*/ 	.word	0x00001850


	//----- nvinfo : EIATTR_CRS_STACK_SIZE
	.align		4
.L_211:
        /*0054*/ 	.byte	0x04, 0x1e
        /*0056*/ 	.short	(.L_213 - .L_212)
.L_212:
        /*0058*/ 	.word	0x00000000


	//----- nvinfo : EIATTR_CBANK_PARAM_SIZE
	.align		4
.L_213:
        /*005c*/ 	.byte	0x03, 0x19
        /*005e*/ 	.short	0x0010


	//----- nvinfo : EIATTR_PARAM_CBANK
	.align		4
        /*0060*/ 	.byte	0x04, 0x0a
        /*0062*/ 	.short	(.L_215 - .L_214)
	.align		4
.L_214:
        /*0064*/ 	.word	index@(.nv.constant0._Z15d_lab_to_rec709Pfii)
        /*0068*/ 	.short	0x0380
        /*006a*/ 	.short	0x0010


	//----- nvinfo : EIATTR_SW_WAR
	.align		4
.L_215:
        /*006c*/ 	.byte	0x04, 0x36
        /*006e*/ 	.short	(.L_217 - .L_216)
.L_216:
        /*0070*/ 	.word	0x00000008
.L_217:


//--------------------- .nv.info._Z15d_rec709_to_labPfS_ii --------------------------
	.section	.nv.info._Z15d_rec709_to_labPfS_ii,"",@"SHT_CUDA_INFO"
	.sectionflags	@""
	.align	4


	//----- nvinfo : EIATTR_CUDA_API_VERSION
	.align		4
        /*0000*/ 	.byte	0x04, 0x37
        /*0002*/ 	.short	(.L_219 - .L_218)
.L_218:
        /*0004*/ 	.word	0x00000082


	//----- nvinfo : EIATTR_KPARAM_INFO
	.align		4
.L_219:
        /*0008*/ 	.byte	0x04, 0x17
        /*000a*/ 	.short	(.L_221 - .L_220)
.L_220:
        /*000c*/ 	.word	0x00000000
        /*0010*/ 	.short	0x0003
        /*0012*/ 	.short	0x0014
        /*0014*/ 	.byte	0x00, 0xf0, 0x11, 0x00


	//----- nvinfo : EIATTR_KPARAM_INFO
	.align		4
.L_221:
        /*0018*/ 	.byte	0x04, 0x17
        /*001a*/ 	.short	(.L_223 - .L_222)
.L_222:
        /*001c*/ 	.word	0x00000000
        /*0020*/ 	.short	0x0002
        /*0022*/ 	.short	0x0010
        /*0024*/ 	.byte	0x00, 0xf0, 0x11, 0x00


	//----- nvinfo : EIATTR_KPARAM_INFO
	.align		4
.L_223:
        /*0028*/ 	.byte	0x04, 0x17
        /*002a*/ 	.short	(.L_225 - .L_224)
.L_224:
        /*002c*/ 	.word	0x00000000
        /*0030*/ 	.short	0x0001
        /*0032*/ 	.short	0x0008
        /*0034*/ 	.byte	0x00, 0xf5, 0x21, 0x00


	//----- nvinfo : EIATTR_KPARAM_INFO
	.align		4
.L_225:
        /*0038*/ 	.byte	0x04, 0x17
        /*003a*/ 	.short	(.L_227 - .L_226)
.L_226:
        /*003c*/ 	.word	0x00000000
        /*0040*/ 	.short	0x0000
        /*0042*/ 	.short	0x0000
        /*0044*/ 	.byte	0x00, 0xf5, 0x21, 0x00


	//----- nvinfo : EIATTR_SPARSE_MMA_MASK
	.align		4
.L_227:
        /*0048*/ 	.byte	0x03, 0x50
        /*004a*/ 	.short	0x0000


	//----- nvinfo : EIATTR_MAXREG_COUNT
	.align		4
        /*004c*/ 	.byte	0x03, 0x1b
        /*004e*/ 	.short	0x00ff


	//----- nvinfo : EIATTR_MERCURY_ISA_VERSION
	.align		4
        /*0050*/ 	.byte	0x03, 0x5f
        /*0052*/ 	.short	0x0101


	//----- nvinfo : EIATTR_VRC_CTA_INIT_COUNT
	.align		4
        /*0054*/ 	.byte	0x02, 0x4a
	.zero		1
	.zero		1


	//----- nvinfo : EIATTR_EXIT_INSTR_OFFSETS
	.align		4
        /*0058*/ 	.byte	0x04, 0x1c
        /*005a*/ 	.short	(.L_229 - .L_228)


	//   ....[0]....
.L_228:
        /*005c*/ 	.word	0x000000c0


	//   ....[1]....
        /*0060*/ 	.word	0x000024a0


	//----- nvinfo : EIATTR_CRS_STACK_SIZE
	.align		4
.L_229:
        /*0064*/ 	.byte	0x04, 0x1e
        /*0066*/ 	.short	(.L_231 - .L_230)
.L_230:
        /*0068*/ 	.word	0x00000000


	//----- nvinfo : EIATTR_CBANK_PARAM_SIZE
	.align		4
.L_231:
        /*006c*/ 	.byte	0x03, 0x19
        /*006e*/ 	.short	0x0018


	//----- nvinfo : EIATTR_PARAM_CBANK
	.align		4
        /*0070*/ 	.byte	0x04, 0x0a
        /*0072*/ 	.short	(.L_233 - .L_232)
	.align		4
.L_232:
        /*0074*/ 	.word	index@(.nv.constant0._Z15d_rec709_to_labPfS_ii)
        /*0078*/ 	.short	0x0380
        /*007a*/ 	.short	0x0018


	//----- nvinfo : EIATTR_SW_WAR
	.align		4
.L_233:
        /*007c*/ 	.byte	0x04, 0x36
        /*007e*/ 	.short	(.L_235 - .L_234)
.L_234:
        /*0080*/ 	.word	0x00000008
.L_235:


//--------------------- .nv.info._Z15d_yuv_to_rec709Pfii --------------------------
	.section	.nv.info._Z15d_yuv_to_rec709Pfii,"",@"SHT_CUDA_INFO"
	.sectionflags	@""
	.align	4


	//----- nvinfo : EIATTR_CUDA_API_VERSION
	.align		4
        /*0000*/ 	.byte	0x04, 0x37
        /*0002*/ 	.short	(.L_237 - .L_236)
.L_236:
        /*0004*/ 	.word	0x00000082


	//----- nvinfo : EIATTR_KPARAM_INFO
	.align		4
.L_237:
        /*0008*/ 	.byte	0x04, 0x17
        /*000a*/ 	.short	(.L_239 - .L_238)
.L_238:
        /*000c*/ 	.word	0x00000000
        /*0010*/ 	.short	0x0002
        /*0012*/ 	.short	0x000c
        /*0014*/ 	.byte	0x00, 0xf0, 0x11, 0x00


	//----- nvinfo : EIATTR_KPARAM_INFO
	.align		4
.L_239:
        /*0018*/ 	.byte	0x04, 0x17
        /*001a*/ 	.short	(.L_241 - .L_240)
.L_240:
        /*001c*/ 	.word	0x00000000
        /*0020*/ 	.short	0x0001
        /*0022*/ 	.short	0x0008
        /*0024*/ 	.byte	0x00, 0xf0, 0x11, 0x00


	//----- nvinfo : EIATTR_KPARAM_INFO
	.align		4
.L_241:
        /*0028*/ 	.byte	0x04, 0x17
        /*002a*/ 	.short	(.L_243 - .L_242)
.L_242:
        /*002c*/ 	.word	0x00000000
        /*0030*/ 	.short	0x0000
        /*0032*/ 	.short	0x0000
        /*0034*/ 	.byte	0x00, 0xf5, 0x21, 0x00


	//----- nvinfo : EIATTR_SPARSE_MMA_MASK
	.align		4
.L_243:
        /*0038*/ 	.byte	0x03, 0x50
        /*003a*/ 	.short	0x0000


	//----- nvinfo : EIATTR_MAXREG_COUNT
	.align		4
        /*003c*/ 	.byte	0x03, 0x1b
        /*003e*/ 	.short	0x00ff


	//----- nvinfo : EIATTR_MERCURY_ISA_VERSION
	.align		4
        /*0040*/ 	.byte	0x03, 0x5f
        /*0042*/ 	.short	0x0101


	//----- nvinfo : EIATTR_VRC_CTA_INIT_COUNT
	.align		4
        /*0044*/ 	.byte	0x02, 0x4a
	.zero		1
	.zero		1


	//----- nvinfo : EIATTR_EXIT_INSTR_OFFSETS
	.align		4
        /*0048*/ 	.byte	0x04, 0x1c
        /*004a*/ 	.short	(.L_245 - .L_244)


	//   ....[0]....
.L_244:
        /*004c*/ 	.word	0x000000c0


	//   ....[1]....
        /*0050*/ 	.word	0x000001c0


	//----- nvinfo : EIATTR_CBANK_PARAM_SIZE
	.align		4
.L_245:
        /*0054*/ 	.byte	0x03, 0x19
        /*0056*/ 	.short	0x0010


	//----- nvinfo : EIATTR_PARAM_CBANK
	.align		4
        /*0058*/ 	.byte	0x04, 0x0a
        /*005a*/ 	.short	(.L_247 - .L_246)
	.align		4
.L_246:
        /*005c*/ 	.word	index@(.nv.constant0._Z15d_yuv_to_rec709Pfii)
        /*0060*/ 	.short	0x0380
        /*0062*/ 	.short	0x0010


	//----- nvinfo : EIATTR_SW_WAR
	.align		4
.L_247:
        /*0064*/ 	.byte	0x04, 0x36
        /*0066*/ 	.short	(.L_249 - .L_248)
.L_248:
        /*0068*/ 	.word	0x00000008
.L_249:


//--------------------- .nv.info._Z15d_rec709_to_yuvPfS_ii --------------------------
	.section	.nv.info._Z15d_rec709_to_yuvPfS_ii,"",@"SHT_CUDA_INFO"
	.sectionflags	@""
	.align	4


	//----- nvinfo : EIATTR_CUDA_API_VERSION
	.align		4
        /*0000*/ 	.byte	0x04, 0x37
        /*0002*/ 	.short	(.L_251 - .L_250)
.L_250:
        /*0004*/ 	.word	0x00000082


	//----- nvinfo : EIATTR_KPARAM_INFO
	.align		4
.L_251:
        /*0008*/ 	.byte	0x04, 0x17
        /*000a*/ 	.short	(.L_253 - .L_252)
.L_252:
        /*000c*/ 	.word	0x00000000
        /*0010*/ 	.short	0x0003
        /*0012*/ 	.short	0x0014
        /*0014*/ 	.byte	0x00, 0xf0, 0x11, 0x00


	//----- nvinfo : EIATTR_KPARAM_INFO
	.align		4
.L_253:
        /*0018*/ 	.byte	0x04, 0x17
        /*001a*/ 	.short	(.L_255 - .L_254)
.L_254:
        /*001c*/ 	.word	0x00000000
        /*0020*/ 	.short	0x0002
        /*0022*/ 	.short	0x0010
        /*0024*/ 	.byte	0x00, 0xf0, 0x11, 0x00


	//----- nvinfo : EIATTR_KPARAM_INFO
	.align		4
.L_255:
        /*0028*/ 	.byte	0x04, 0x17
        /*002a*/ 	.short	(.L_257 - .L_256)
.L_256:
        /*002c*/ 	.word	0x00000000
        /*0030*/ 	.short	0x0001
        /*0032*/ 	.short	0x0008
        /*0034*/ 	.byte	0x00, 0xf5, 0x21, 0x00


	//----- nvinfo : EIATTR_KPARAM_INFO
	.align		4
.L_257:
        /*0038*/ 	.byte	0x04, 0x17
        /*003a*/ 	.short	(.L_259 - .L_258)
.L_258:
        /*003c*/ 	.word	0x00000000
        /*0040*/ 	.short	0x0000
        /*0042*/ 	.short	0x0000
        /*0044*/ 	.byte	0x00, 0xf5, 0x21, 0x00


	//----- nvinfo : EIATTR_SPARSE_MMA_MASK
	.align		4
.L_259:
        /*0048*/ 	.byte	0x03, 0x50
        /*004a*/ 	.short	0x0000


	//----- nvinfo : EIATTR_MAXREG_COUNT
	.align		4
        /*004c*/ 	.byte	0x03, 0x1b
        /*004e*/ 	.short	0x00ff


	//----- nvinfo : EIATTR_MERCURY_ISA_VERSION
	.align		4
        /*0050*/ 	.byte	0x03, 0x5f
        /*0052*/ 	.short	0x0101


	//----- nvinfo : EIATTR_VRC_CTA_INIT_COUNT
	.align		4
        /*0054*/ 	.byte	0x02, 0x4a
	.zero		1
	.zero		1


	//----- nvinfo : EIATTR_EXIT_INSTR_OFFSETS
	.align		4
        /*0058*/ 	.byte	0x04, 0x1c
        /*005a*/ 	.short	(.L_261 - .L_260)


	//   ....[0]....
.L_260:
        /*005c*/ 	.word	0x000000c0


	//   ....[1]....
        /*0060*/ 	.word	0x00000240


	//----- nvinfo : EIATTR_CBANK_PARAM_SIZE
	.align		4
.L_261:
        /*0064*/ 	.byte	0x03, 0x19
        /*0066*/ 	.short	0x0018


	//----- nvinfo : EIATTR_PARAM_CBANK
	.align		4
        /*0068*/ 	.byte	0x04, 0x0a
        /*006a*/ 	.short	(.L_263 - .L_262)
	.align		4
.L_262:
        /*006c*/ 	.word	index@(.nv.constant0._Z15d_rec709_to_yuvPfS_ii)
        /*0070*/ 	.short	0x0380
        /*0072*/ 	.short	0x0018


	//----- nvinfo : EIATTR_SW_WAR
	.align		4
.L_263:
        /*0074*/ 	.byte	0x04, 0x36
        /*0076*/ 	.short	(.L_265 - .L_264)
.L_264:
        /*0078*/ 	.word	0x00000008
.L_265:


//--------------------- .nv.callgraph             --------------------------
	.section	.nv.callgraph,"",@"SHT_CUDA_CALLGRAPH"
	.align	4
	.sectionentsize	8
	.align		4
        /*0000*/ 	.word	0x00000000
	.align		4
        /*0004*/ 	.word	0xffffffff
	.align		4
        /*0008*/ 	.word	0x00000000
	.align		4
        /*000c*/ 	.word	0xfffffffe
	.align		4
        /*0010*/ 	.word	0x00000000
	.align		4
        /*0014*/ 	.word	0xfffffffd
	.align		4
        /*0018*/ 	.word	0x00000000
	.align		4
        /*001c*/ 	.word	0xfffffffc


//--------------------- .text._Z12SimpleKerneliiPfS_ --------------------------
	.section	.text._Z12SimpleKerneliiPfS_,"ax",@progbits
	.align	128
        .global         _Z12SimpleKerneliiPfS_
        .type           _Z12SimpleKerneliiPfS_,@function
        .size           _Z12SimpleKerneliiPfS_,(.L_x_151 - _Z12SimpleKerneliiPfS_)
        .other          _Z12SimpleKerneliiPfS_,@"STO_CUDA_ENTRY STV_DEFAULT"
_Z12SimpleKerneliiPfS_:
.text._Z12SimpleKerneliiPfS_:
[----:B------:R-:W-:Y:S01]  /*0000*/  LDC R1, c[0x0][0x37c] ;  /* 0x0000df00ff017b82 */ /* 0x000fe20000000800 */
[----:B------:R-:W0:Y:S07]  /*0010*/  S2R R2, SR_TID.Y ;  /* 0x0000000000027919 */ /* 0x000e2e0000002200 */
[----:B------:R-:W1:Y:S01]  /*0020*/  LDC R0, c[0x0][0x360] ;  /* 0x0000d800ff007b82 */ /* 0x000e620000000800 */
[----:B------:R-:W2:Y:S01]  /*0030*/  LDCU.64 UR6, c[0x0][0x380] ;  /* 0x00007000ff0677ac */ /* 0x000ea20008000a00 */
[----:B------:R-:W1:Y:S06]  /*0040*/  S2R R3, SR_TID.X ;  /* 0x0000000000037919 */ /* 0x000e6c0000002100 */
[----:B------:R-:W0:Y:S08]  /*0050*/  S2UR UR5, SR_CTAID.Y ;  /* 0x00000000000579c3 */ /* 0x000e300000002600 */
[----:B------:R-:W0:Y:S08]  /*0060*/  LDC R5, c[0x0][0x364] ;  /* 0x0000d900ff057b82 */ /* 0x000e300000000800 */
[----:B------:R-:W1:Y:S01]  /*0070*/  S2UR UR4, SR_CTAID.X ;  /* 0x00000000000479c3 */ /* 0x000e620000002500 */
[----:B0-----:R-:W-:-:S05]  /*0080*/  IMAD R5, R5, UR5, R2 ;  /* 0x0000000505057c24 */ /* 0x001fca000f8e0202 */
[----:B--2---:R-:W-:Y:S01]  /*0090*/  ISETP.GE.AND P0, PT, R5, UR7, PT ;  /* 0x0000000705007c0c */ /* 0x004fe2000bf06270 */
[----:B-1----:R-:W-:-:S05]  /*00a0*/  IMAD R0, R0, UR4, R3 ;  /* 0x0000000400007c24 */ /* 0x002fca000f8e0203 */
[----:B------:R-:W-:-:S13]  /*00b0*/  ISETP.GE.OR P0, PT, R0, UR6, P0 ;  /* 0x0000000600007c0c */ /* 0x000fda0008706670 */
[----:B------:R-:W-:Y:S05]  /*00c0*/  @P0 EXIT ;  /* 0x000000000000094d */ /* 0x000fea0003800000 */
[----:B------:R-:W0:Y:S01]  /*00d0*/  LDC.64 R2, c[0x0][0x388] ;  /* 0x0000e200ff027b82 */ /* 0x000e220000000a00 */
[----:B------:R-:W1:Y:S01]  /*00e0*/  LDCU.64 UR4, c[0x0][0x358] ;  /* 0x00006b00ff0477ac */ /* 0x000e620008000a00 */
[----:B------:R-:W-:-:S05]  /*00f0*/  IMAD R0, R5, UR6, R0 ;  /* 0x0000000605007c24 */ /* 0x000fca000f8e0200 */
[----:B------:R-:W-:Y:S01]  /*0100*/  SHF.L.U32 R7, R0, 0x2, RZ ;  /* 0x0000000200077819 */ /* 0x000fe200000006ff */
[----:B------:R-:W2:Y:S04]  /*0110*/  LDC.64 R4, c[0x0][0x390] ;  /* 0x0000e400ff047b82 */ /* 0x000ea80000000a00 */
[----:B0-----:R-:W-:-:S06]  /*0120*/  IMAD.WIDE R2, R7, 0x4, R2 ;  /* 0x0000000407027825 */ /* 0x001fcc00078e0202 */
[----:B-1----:R-:W3:Y:S01]  /*0130*/  LDG.E R3, desc[UR4][R2.64] ;  /* 0x0000000402037981 */ /* 0x002ee2000c1e1900 */
[----:B--2---:R-:W-:-:S05]  /*0140*/  IMAD.WIDE R4, R7, 0x4, R4 ;  /* 0x0000000407047825 */ /* 0x004fca00078e0204 */
[----:B---3--:R-:W-:Y:S01]  /*0150*/  STG.E desc[UR4][R4.64], R3 ;  /* 0x0000000304007986 */ /* 0x008fe2000c101904 */
[----:B------:R-:W-:Y:S05]  /*0160*/  EXIT ;  /* 0x000000000000794d */ /* 0x000fea0003800000 */
.L_x_0:
[----:B------:R-:W-:-:S00]  /*0170*/  BRA `(.L_x_0) ;  /* 0xfffffffc00fc7947 */ /* 0x000fc0000383ffff */
[----:B------:R-:W-:-:S00]  /*0180*/  NOP ;  /* 0x0000000000007918 */ /* 0x000fc00000000000 */
[----:B------:R-:W-:-:S00]  /*0190*/  NOP ;  /* 0x0000000000007918 */ /* 0x000fc00000000000 */
[----:B------:R-:W-:-:S00]  /*01a0*/  NOP ;  /* 0x0000000000007918 */ /* 0x000fc00000000000 */
[----:B------:R-:W-:-:S00]  /*01b0*/  NOP ;  /* 0x0000000000007918 */ /* 0x000fc00000000000 */
[----:B------:R-:W-:-:S00]  /*01c0*/  NOP ;  /* 0x0000000000007918 */ /* 0x000fc00000000000 */
[----:B------:R-:W-:-:S00]  /*01d0*/  NOP ;  /* 0x0000000000007918 */ /* 0x000fc00000000000 */
[----:B------:R-:W-:-:S00]  /*01e0*/  NOP ;  /* 0x0000000000007918 */ /* 0x000fc00000000000 */
[----:B------:R-:W-:-:S00]  /*01f0*/  NOP ;  /* 0x0000000000007918 */ /* 0x000fc00000000000 */
.L_x_151:


//--------------------- .text._Z12FrequencyAddiiPfS_ --------------------------
	.section	.text._Z12FrequencyAddiiPfS_,"ax",@progbits
	.align	128
        .global         _Z12FrequencyAddiiPfS_
        .type           _Z12FrequencyAddiiPfS_,@function
        .size           _Z12FrequencyAddiiPfS_,(.L_x_152 - _Z12FrequencyAddiiPfS_)
        .other          _Z12FrequencyAddiiPfS_,@"STO_CUDA_ENTRY STV_DEFAULT"
_Z12FrequencyAddiiPfS_:
.text._Z12FrequencyAddiiPfS_:
        /* <DEDUP_REMOVED lines=21> */
[----:B------:R-:W3:Y:S02]  /*0150*/  LDG.E R7, desc[UR4][R4.64] ;  /* 0x0000000404077981 */ /* 0x000ee4000c1e1900 */
[----:B---3--:R-:W-:-:S05]  /*0160*/  FADD R7, R2, R7 ;  /* 0x0000000702077221 */ /* 0x008fca0000000000 */
[----:B------:R-:W-:Y:S01]  /*0170*/  STG.E desc[UR4][R4.64], R7 ;  /* 0x0000000704007986 */ /* 0x000fe2000c101904 */
[----:B------:R-:W-:Y:S05]  /*0180*/  EXIT ;  /* 0x000000000000794d */ /* 0x000fea0003800000 */
.L_x_1:
        /* <DEDUP_REMOVED lines=15> */
.L_x_152:


//--------------------- .text._Z11LowFreqContiiPfffiii --------------------------
	.section	.text._Z11LowFreqContiiPfffiii,"ax",@progbits
	.align	128
        .global         _Z11LowFreqContiiPfffiii
        .type           _Z11LowFreqContiiPfffiii,@function
        .size           _Z11LowFreqContiiPfffiii,(.L_x_147 - _Z11LowFreqContiiPfffiii)
        .other          _Z11LowFreqContiiPfffiii,@"STO_CUDA_ENTRY STV_DEFAULT"
_Z11LowFreqContiiPfffiii:
.text._Z11LowFreqContiiPfffiii:
        /* <DEDUP_REMOVED lines=13> */
[----:B------:R-:W0:Y:S01]  /*00d0*/  LDCU UR4, c[0x0][0x39c] ;  /* 0x00007380ff0477ac */ /* 0x000e220008000800 */
[----:B------:R-:W-:Y:S01]  /*00e0*/  HFMA2 R2, -RZ, RZ, 0, 0 ;  /* 0x00000000ff027431 */ /* 0x000fe200000001ff */
[----:B0-----:R-:W-:-:S09]  /*00f0*/  UISETP.NE.AND UP0, UPT, UR4, 0x3, UPT ;  /* 0x000000030400788c */ /* 0x001fd2000bf05270 */
[----:B------:R-:W-:Y:S05]  /*0100*/  BRA.U UP0, `(.L_x_2) ;  /* 0x0000001100807547 */ /* 0x000fea000b800000 */
[----:B------:R-:W-:Y:S01]  /*0110*/  I2FP.F32.S32 R0, UR6 ;  /* 0x0000000600007c45 */ /* 0x000fe20008201400 */
[----:B------:R-:W-:Y:S04]  /*0120*/  BSSY.RECONVERGENT B0, `(.L_x_3) ;  /* 0x000000f000007945 */ /* 0x000fe80003800200 */
[----:B------:R-:W-:Y:S01]  /*0130*/  FADD R3, R0, -1 ;  /* 0xbf80000000037421 */ /* 0x000fe20000000000 */
[----:B------:R-:W-:-:S03]  /*0140*/  I2FP.F32.S32 R0, R4 ;  /* 0x0000000400007245 */ /* 0x000fc60000201400 */
[----:B------:R-:W0:Y:S08]  /*0150*/  MUFU.RCP R6, R3 ;  /* 0x0000000300067308 */ /* 0x000e300000001000 */
[----:B------:R-:W1:Y:S01]  /*0160*/  FCHK P0, R0, R3 ;  /* 0x0000000300007302 */ /* 0x000e620000000000 */
[----:B0-----:R-:W-:-:S04]  /*0170*/  FFMA R7, -R3, R6, 1 ;  /* 0x3f80000003077423 */ /* 0x001fc80000000106 */
[----:B------:R-:W-:Y:S01]  /*0180*/  FFMA R7, R6, R7, R6 ;  /* 0x0000000706077223 */ /* 0x000fe20000000006 */
[----:B------:R-:W-:-:S03]  /*0190*/  I2FP.F32.U32 R6, R5 ;  /* 0x0000000500067245 */ /* 0x000fc60000201000 */
[----:B------:R-:W-:-:S04]  /*01a0*/  FFMA R8, R0, R7, RZ ;  /* 0x0000000700087223 */ /* 0x000fc800000000ff */
[----:B------:R-:W-:-:S04]  /*01b0*/  FFMA R9, -R3, R8, R0 ;  /* 0x0000000803097223 */ /* 0x000fc80000000100 */
[----:B------:R-:W-:Y:S01]  /*01c0*/  FFMA R9, R7, R9, R8 ;  /* 0x0000000907097223 */ /* 0x000fe20000000008 */
[----:B-1----:R-:W-:Y:S06]  /*01d0*/  @!P0 BRA `(.L_x_4) ;  /* 0x00000000000c8947 */ /* 0x002fec0003800000 */
[----:B------:R-:W-:-:S07]  /*01e0*/  MOV R10, 0x200 ;  /* 0x00000200000a7802 */ /* 0x000fce0000000f00 */
[----:B------:R-:W-:Y:S05]  /*01f0*/  CALL.REL.NOINC `($__internal_0_$__cuda_sm3x_div_rn_noftz_f32_slowpath) ;  /* 0x0000002000487944 */ /* 0x000fea0003c00000 */
[----:B------:R-:W-:-:S07]  /*0200*/  MOV R9, R0 ;  /* 0x0000000000097202 */ /* 0x000fce0000000f00 */
.L_x_4:
[----:B------:R-:W-:Y:S05]  /*0210*/  BSYNC.RECONVERGENT B0 ;  /* 0x0000000000007941 */ /* 0x000fea0003800200 */
.L_x_3:
[----:B------:R-:W0:Y:S01]  /*0220*/  LDCU UR4, c[0x0][0x398] ;  /* 0x00007300ff0477ac */ /* 0x000e220008000800 */
[----:B------:R-:W-:Y:S01]  /*0230*/  BSSY.RECONVERGENT B0, `(.L_x_5) ;  /* 0x00000e9000007945 */ /* 0x000fe20003800200 */
[----:B------:R-:W1:Y:S01]  /*0240*/  LDCU UR5, c[0x0][0x384] ;  /* 0x00007080ff0577ac */ /* 0x000e620008000800 */
[----:B0-----:R-:W-:Y:S01]  /*0250*/  UISETP.NE.AND UP0, UPT, UR4, 0x1, UPT ;  /* 0x000000010400788c */ /* 0x001fe2000bf05270 */
[----:B-1----:R-:W-:-:S08]  /*0260*/  I2FP.F32.U32 R7, UR5 ;  /* 0x0000000500077c45 */ /* 0x002fd00008201000 */
[----:B------:R-:W-:Y:S05]  /*0270*/  BRA.U UP0, `(.L_x_6) ;  /* 0x0000000d00847547 */ /* 0x000fea000b800000 */
[----:B------:R-:W0:Y:S01]  /*0280*/  LDC R12, c[0x0][0x394] ;  /* 0x0000e500ff0c7b82 */ /* 0x000e220000000800 */
[----:B------:R-:W-:Y:S01]  /*0290*/  HFMA2 R8, -RZ, RZ, 1.875, 0 ;  /* 0x3f800000ff087431 */ /* 0x000fe200000001ff */
[----:B0-----:R-:W-:-:S13]  /*02a0*/  FSETP.GTU.AND P0, PT, R9, R12, PT ;  /* 0x0000000c0900720b */ /* 0x001fda0003f0c000 */
[----:B------:R-:W-:Y:S05]  /*02b0*/  @P0 BRA `(.L_x_7) ;  /* 0x0000000400b80947 */ /* 0x000fea0003800000 */
[----:B------:R-:W0:Y:S01]  /*02c0*/  MUFU.RCP R0, R12 ;  /* 0x0000000c00007308 */ /* 0x000e220000001000 */
[----:B------:R-:W-:Y:S01]  /*02d0*/  BSSY.RECONVERGENT B1, `(.L_x_8) ;  /* 0x000000e000017945 */ /* 0x000fe20003800200 */
[----:B------:R-:W-:-:S06]  /*02e0*/  MOV R8, 0x3f800000 ;  /* 0x3f80000000087802 */ /* 0x000fcc0000000f00 */
[----:B------:R-:W1:Y:S01]  /*02f0*/  FCHK P0, R9, R12 ;  /* 0x0000000c09007302 */ /* 0x000e620000000000 */
[----:B0-----:R-:W-:-:S04]  /*0300*/  FFMA R3, R0, -R12, 1 ;  /* 0x3f80000000037423 */ /* 0x001fc8000000080c */
[----:B------:R-:W-:-:S04]  /*0310*/  FFMA R0, R0, R3, R0 ;  /* 0x0000000300007223 */ /* 0x000fc80000000000 */
[----:B------:R-:W-:-:S04]  /*0320*/  FFMA R10, R0, R9, RZ ;  /* 0x00000009000a7223 */ /* 0x000fc800000000ff */
[----:B------:R-:W-:-:S04]  /*0330*/  FFMA R3, R10, -R12, R9 ;  /* 0x8000000c0a037223 */ /* 0x000fc80000000009 */
[----:B------:R-:W-:Y:S01]  /*0340*/  FFMA R0, R0, R3, R10 ;  /* 0x0000000300007223 */ /* 0x000fe2000000000a */
[----:B-1----:R-:W-:Y:S06]  /*0350*/  @!P0 BRA `(.L_x_9) ;  /* 0x0000000000148947 */ /* 0x002fec0003800000 */
[----:B------:R-:W0:Y:S01]  /*0360*/  LDCU UR4, c[0x0][0x394] ;  /* 0x00007280ff0477ac */ /* 0x000e220008000800 */
[----:B------:R-:W-:Y:S02]  /*0370*/  MOV R0, R9 ;  /* 0x0000000900007202 */ /* 0x000fe40000000f00 */
[----:B------:R-:W-:Y:S02]  /*0380*/  MOV R10, 0x3b0 ;  /* 0x000003b0000a7802 */ /* 0x000fe40000000f00 */
[----:B0-----:R-:W-:-:S07]  /*0390*/  MOV R3, UR4 ;  /* 0x0000000400037c02 */ /* 0x001fce0008000f00 */
[----:B------:R-:W-:Y:S05]  /*03a0*/  CALL.REL.NOINC `($__internal_0_$__cuda_sm3x_div_rn_noftz_f32_slowpath) ;  /* 0x0000001c00dc7944 */ /* 0x000fea0003c00000 */
.L_x_9:
[----:B------:R-:W-:Y:S05]  /*03b0*/  BSYNC.RECONVERGENT B1 ;  /* 0x0000000000017941 */ /* 0x000fea0003800200 */
.L_x_8:
[C---:B------:R-:W-:Y:S01]  /*03c0*/  FMUL R3, |R0|.reuse, 16777216 ;  /* 0x4b80000000037820 */ /* 0x040fe20000400200 */
[----:B------:R-:W-:Y:S01]  /*03d0*/  FSETP.GEU.AND P0, PT, |R0|, 1.175494350822287508e-38, PT ;  /* 0x008000000000780b */ /* 0x000fe20003f0e200 */
[----:B------:R-:W-:Y:S01]  /*03e0*/  HFMA2 R16, -RZ, RZ, 0.771484375, 0.21533203125 ;  /* 0x3a2c32e4ff107431 */ /* 0x000fe200000001ff */
[----:B------:R-:W-:Y:S02]  /*03f0*/  BSSY.RECONVERGENT B1, `(.L_x_10) ;  /* 0x0000057000017945 */ /* 0x000fe40003800200 */
[----:B------:R-:W-:-:S04]  /*0400*/  FSEL R3, R3, |R0|, !P0 ;  /* 0x4000000003037208 */ /* 0x000fc80004000000 */
[----:B------:R-:W-:-:S04]  /*0410*/  IADD3 R9, PT, PT, R3, -0x3f3504f3, RZ ;  /* 0xc0cafb0d03097810 */ /* 0x000fc80007ffe0ff */
[----:B------:R-:W-:Y:S02]  /*0420*/  LOP3.LUT R10, R9, 0xff800000, RZ, 0xc0, !PT ;  /* 0xff800000090a7812 */ /* 0x000fe400078ec0ff */
[----:B------:R-:W-:Y:S02]  /*0430*/  FSEL R9, RZ, -24, P0 ;  /* 0xc1c00000ff097808 */ /* 0x000fe40000000000 */
[-C--:B------:R-:W-:Y:S02]  /*0440*/  IADD3 R3, PT, PT, R3, -R10.reuse, RZ ;  /* 0x8000000a03037210 */ /* 0x080fe40007ffe0ff */
[----:B------:R-:W-:-:S03]  /*0450*/  I2FP.F32.S32 R10, R10 ;  /* 0x0000000a000a7245 */ /* 0x000fc60000201400 */
[C---:B------:R-:W-:Y:S01]  /*0460*/  FADD R11, R3.reuse, 1 ;  /* 0x3f800000030b7421 */ /* 0x040fe20000000000 */
[----:B------:R-:W-:Y:S01]  /*0470*/  FADD R12, R3, -1 ;  /* 0xbf800000030c7421 */ /* 0x000fe20000000000 */
[----:B------:R-:W-:-:S03]  /*0480*/  FFMA R10, R10, 1.1920928955078125e-07, R9 ;  /* 0x340000000a0a7823 */ /* 0x000fc60000000009 */
[----:B------:R-:W-:Y:S01]  /*0490*/  FADD R14, R12, R12 ;  /* 0x0000000c0c0e7221 */ /* 0x000fe20000000000 */
[----:B------:R-:W0:Y:S03]  /*04a0*/  MUFU.RCP R11, R11 ;  /* 0x0000000b000b7308 */ /* 0x000e260000001000 */
[----:B0-----:R-:W-:-:S04]  /*04b0*/  FMUL R3, R11, R14 ;  /* 0x0000000e0b037220 */ /* 0x001fc80000400000 */
[----:B------:R-:W-:Y:S01]  /*04c0*/  FADD R14, R12, -R3 ;  /* 0x800000030c0e7221 */ /* 0x000fe20000000000 */
[CC--:B------:R-:W-:Y:S01]  /*04d0*/  FMUL R13, R3.reuse, R3.reuse ;  /* 0x00000003030d7220 */ /* 0x0c0fe20000400000 */
[----:B------:R-:W-:Y:S02]  /*04e0*/  FFMA R9, R3, 1.4426950216293334961, R10 ;  /* 0x3fb8aa3b03097823 */ /* 0x000fe4000000000a */
[----:B------:R-:W-:Y:S01]  /*04f0*/  FADD R15, R14, R14 ;  /* 0x0000000e0e0f7221 */ /* 0x000fe20000000000 */
[C---:B------:R-:W-:Y:S01]  /*0500*/  FFMA R14, R13.reuse, R16, 0.0032181653659790754318 ;  /* 0x3b52e7db0d0e7423 */ /* 0x040fe20000000010 */
[----:B------:R-:W-:Y:S02]  /*0510*/  FADD R10, R10, -R9 ;  /* 0x800000090a0a7221 */ /* 0x000fe40000000000 */
[----:B------:R-:W-:Y:S01]  /*0520*/  FFMA R12, R12, -R3, R15 ;  /* 0x800000030c0c7223 */ /* 0x000fe2000000000f */
[----:B------:R-:W-:Y:S01]  /*0530*/  FFMA R14, R13, R14, 0.018033718690276145935 ;  /* 0x3c93bb730d0e7423 */ /* 0x000fe2000000000e */
[----:B------:R-:W-:-:S02]  /*0540*/  FFMA R15, R3, 1.4426950216293334961, R10 ;  /* 0x3fb8aa3b030f7823 */ /* 0x000fc4000000000a */
[----:B------:R-:W-:Y:S01]  /*0550*/  FMUL R12, R11, R12 ;  /* 0x0000000c0b0c7220 */ /* 0x000fe20000400000 */
[C---:B------:R-:W-:Y:S01]  /*0560*/  FFMA R14, R13.reuse, R14, 0.12022458761930465698 ;  /* 0x3df6384f0d0e7423 */ /* 0x040fe2000000000e */
[----:B------:R-:W0:Y:S02]  /*0570*/  LDC R11, c[0x0][0x390] ;  /* 0x0000e400ff0b7b82 */ /* 0x000e240000000800 */
[----:B------:R-:W-:Y:S01]  /*0580*/  FFMA R10, R12, 1.4426950216293334961, R15 ;  /* 0x3fb8aa3b0c0a7823 */ /* 0x000fe2000000000f */
[----:B------:R-:W-:-:S03]  /*0590*/  FMUL R14, R13, R14 ;  /* 0x0000000e0d0e7220 */ /* 0x000fc60000400000 */
[----:B------:R-:W-:Y:S01]  /*05a0*/  FFMA R13, R3, 1.9251366722983220825e-08, R10 ;  /* 0x32a55e34030d7823 */ /* 0x000fe2000000000a */
[----:B------:R-:W-:-:S04]  /*05b0*/  FMUL R10, R14, 3 ;  /* 0x404000000e0a7820 */ /* 0x000fc80000400000 */
[----:B------:R-:W-:-:S04]  /*05c0*/  FFMA R13, R12, R10, R13 ;  /* 0x0000000a0c0d7223 */ /* 0x000fc8000000000d */
[----:B------:R-:W-:-:S04]  /*05d0*/  FFMA R14, R3, R14, R13 ;  /* 0x0000000e030e7223 */ /* 0x000fc8000000000d */
[----:B------:R-:W-:-:S04]  /*05e0*/  FADD R3, R9, R14 ;  /* 0x0000000e09037221 */ /* 0x000fc80000000000 */
[----:B------:R-:W-:Y:S01]  /*05f0*/  FADD R9, -R9, R3 ;  /* 0x0000000309097221 */ /* 0x000fe20000000100 */
[----:B0-----:R-:W-:-:S03]  /*0600*/  FMUL R10, R3, R11 ;  /* 0x0000000b030a7220 */ /* 0x001fc60000400000 */
[----:B------:R-:W-:Y:S01]  /*0610*/  FADD R14, R14, -R9 ;  /* 0x800000090e0e7221 */ /* 0x000fe20000000000 */
[----:B------:R-:W0:Y:S01]  /*0620*/  FRND R13, R10 ;  /* 0x0000000a000d7307 */ /* 0x000e220000201000 */
[-C--:B------:R-:W-:Y:S01]  /*0630*/  FFMA R3, R3, R11.reuse, -R10 ;  /* 0x0000000b03037223 */ /* 0x080fe2000000080a */
[C---:B------:R-:W-:Y:S02]  /*0640*/  FSETP.GT.AND P1, PT, |R10|.reuse, 152, PT ;  /* 0x431800000a00780b */ /* 0x040fe40003f24200 */
[----:B------:R-:W-:Y:S01]  /*0650*/  FSETP.GEU.AND P2, PT, R10, RZ, PT ;  /* 0x000000ff0a00720b */ /* 0x000fe20003f4e000 */
[----:B------:R-:W-:Y:S01]  /*0660*/  FFMA R3, R14, R11, R3 ;  /* 0x0000000b0e037223 */ /* 0x000fe20000000003 */
[----:B------:R-:W-:Y:S02]  /*0670*/  MOV R14, 0x391fcb8e ;  /* 0x391fcb8e000e7802 */ /* 0x000fe40000000f00 */
[----:B------:R-:W1:Y:S01]  /*0680*/  F2I.NTZ R9, R10 ;  /* 0x0000000a00097305 */ /* 0x000e620000203100 */
[----:B0-----:R-:W-:Y:S01]  /*0690*/  FADD R12, R10, -R13 ;  /* 0x8000000d0a0c7221 */ /* 0x001fe20000000000 */
[----:B------:R-:W-:-:S03]  /*06a0*/  FSETP.GT.AND P0, PT, R13, RZ, PT ;  /* 0x000000ff0d00720b */ /* 0x000fc60003f04000 */
[----:B------:R-:W-:-:S04]  /*06b0*/  FADD R3, R3, R12 ;  /* 0x0000000c03037221 */ /* 0x000fc80000000000 */
[C---:B------:R-:W-:Y:S01]  /*06c0*/  FFMA R12, R3.reuse, R14, 0.0013391353422775864601 ;  /* 0x3aaf85ed030c7423 */ /* 0x040fe2000000000e */
[----:B------:R-:W-:Y:S02]  /*06d0*/  SEL R14, RZ, 0x83000000, P0 ;  /* 0x83000000ff0e7807 */ /* 0x000fe40000000000 */
[----:B------:R-:W-:Y:S01]  /*06e0*/  FSETP.NEU.AND P0, PT, R0, 1, PT ;  /* 0x3f8000000000780b */ /* 0x000fe20003f0d000 */
[----:B------:R-:W-:Y:S01]  /*06f0*/  FFMA R12, R3, R12, 0.0096188392490148544312 ;  /* 0x3c1d9856030c7423 */ /* 0x000fe2000000000c */
[----:B------:R-:W-:Y:S02]  /*0700*/  IADD3 R13, PT, PT, R14, 0x7f000000, RZ ;  /* 0x7f0000000e0d7810 */ /* 0x000fe40007ffe0ff */
[----:B------:R-:W-:Y:S01]  /*0710*/  FSETP.EQ.OR P0, PT, R11, RZ, !P0 ;  /* 0x000000ff0b00720b */ /* 0x000fe20004702400 */
[----:B------:R-:W-:Y:S01]  /*0720*/  FFMA R12, R3, R12, 0.055503588169813156128 ;  /* 0x3d6357bb030c7423 */ /* 0x000fe2000000000c */
[----:B-1----:R-:W-:-:S03]  /*0730*/  LEA R9, R9, -R14, 0x17 ;  /* 0x8000000e09097211 */ /* 0x002fc600078eb8ff */
[----:B------:R-:W-:-:S04]  /*0740*/  FFMA R12, R3, R12, 0.24022644758224487305 ;  /* 0x3e75fdec030c7423 */ /* 0x000fc8000000000c */
[----:B------:R-:W-:-:S04]  /*0750*/  FFMA R12, R3, R12, 0.69314718246459960938 ;  /* 0x3f317218030c7423 */ /* 0x000fc8000000000c */
[----:B------:R-:W-:-:S04]  /*0760*/  FFMA R12, R3, R12, 1 ;  /* 0x3f800000030c7423 */ /* 0x000fc8000000000c */
[----:B------:R-:W-:-:S04]  /*0770*/  FMUL R12, R12, R13 ;  /* 0x0000000d0c0c7220 */ /* 0x000fc80000400000 */
[----:B------:R-:W-:Y:S01]  /*0780*/  FMUL R12, R12, R9 ;  /* 0x000000090c0c7220 */ /* 0x000fe20000400000 */
[----:B------:R-:W-:Y:S01]  /*0790*/  @P1 FSEL R12, RZ, +INF , !P2 ;  /* 0x7f800000ff0c1808 */ /* 0x000fe20005000000 */
[----:B------:R-:W-:Y:S06]  /*07a0*/  @P0 BRA `(.L_x_11) ;  /* 0x00000000006c0947 */ /* 0x000fec0003800000 */
[----:B------:R-:W-:-:S04]  /*07b0*/  FSETP.NAN.AND P0, PT, |R11|, |R11|, PT ;  /* 0x4000000b0b00720b */ /* 0x000fc80003f08200 */
[----:B------:R-:W-:-:S13]  /*07c0*/  FSETP.NUM.AND P0, PT, |R0|, |R0|, !P0 ;  /* 0x400000000000720b */ /* 0x000fda0004707200 */
[----:B------:R-:W-:Y:S01]  /*07d0*/  @!P0 FADD R8, R0, R11 ;  /* 0x0000000b00088221 */ /* 0x000fe20000000000 */
[----:B------:R-:W-:Y:S06]  /*07e0*/  @!P0 BRA `(.L_x_11) ;  /* 0x00000000005c8947 */ /* 0x000fec0003800000 */
[----:B------:R-:W-:Y:S01]  /*07f0*/  FMUL R9, R11, 0.5 ;  /* 0x3f0000000b097820 */ /* 0x000fe20000400000 */
[----:B------:R-:W-:-:S04]  /*0800*/  FSETP.NEU.AND P0, PT, |R0|, +INF , PT ;  /* 0x7f8000000000780b */ /* 0x000fc80003f0d200 */
[----:B------:R-:W-:Y:S01]  /*0810*/  FSETP.NEU.AND P0, PT, R0, RZ, P0 ;  /* 0x000000ff0000720b */ /* 0x000fe2000070d000 */
[----:B------:R-:W0:Y:S03]  /*0820*/  FRND.TRUNC R9, R9 ;  /* 0x0000000900097307 */ /* 0x000e26000020d000 */
[----:B------:R-:W-:-:S09]  /*0830*/  FSETP.GEU.OR P1, PT, R11, RZ, P0 ;  /* 0x000000ff0b00720b */ /* 0x000fd2000072e400 */
[----:B------:R-:W-:Y:S01]  /*0840*/  @!P0 FADD R3, R0, R0 ;  /* 0x0000000000038221 */ /* 0x000fe20000000000 */
[----:B0-----:R-:W-:-:S04]  /*0850*/  FADD R10, R9, R9 ;  /* 0x00000009090a7221 */ /* 0x001fc80000000000 */
[----:B------:R-:W-:Y:S01]  /*0860*/  @!P1 LOP3.LUT R3, R3, 0x7f800000, RZ, 0x3c, !PT ;  /* 0x7f80000003039812 */ /* 0x000fe200078e3cff */
[----:B------:R-:W-:-:S05]  /*0870*/  FADD R10, -R10, R11 ;  /* 0x0000000b0a0a7221 */ /* 0x000fca0000000100 */
[----:B------:R-:W-:-:S13]  /*0880*/  FSETP.NEU.AND P2, PT, |R10|, 1, !P0 ;  /* 0x3f8000000a00780b */ /* 0x000fda000474d200 */
[----:B------:R-:W-:-:S04]  /*0890*/  @P2 LOP3.LUT R3, R3, 0x7fffffff, RZ, 0xc0, !PT ;  /* 0x7fffffff03032812 */ /* 0x000fc800078ec0ff */
[----:B------:R-:W-:Y:S01]  /*08a0*/  @!P0 MOV R8, R3 ;  /* 0x0000000300088202 */ /* 0x000fe20000000f00 */
[----:B------:R-:W-:Y:S06]  /*08b0*/  @!P0 BRA `(.L_x_11) ;  /* 0x0000000000288947 */ /* 0x000fec0003800000 */
[----:B------:R-:W-:Y:S02]  /*08c0*/  FSETP.NEU.AND P0, PT, |R11|, +INF , PT ;  /* 0x7f8000000b00780b */ /* 0x000fe40003f0d200 */
[----:B------:R-:W-:-:S13]  /*08d0*/  FSETP.EQ.AND P1, PT, R0, -1, PT ;  /* 0xbf8000000000780b */ /* 0x000fda0003f22000 */
[----:B------:R-:W-:Y:S05]  /*08e0*/  @!P0 BRA P1, `(.L_x_11) ;  /* 0x00000000001c8947 */ /* 0x000fea0000800000 */
[----:B------:R-:W-:Y:S02]  /*08f0*/  FSETP.GEU.AND P1, PT, R0, RZ, PT ;  /* 0x000000ff0000720b */ /* 0x000fe40003f2e000 */
[----:B------:R-:W-:-:S11]  /*0900*/  MOV R8, R12 ;  /* 0x0000000c00087202 */ /* 0x000fd60000000f00 */
[----:B------:R-:W0:Y:S01]  /*0910*/  @!P1 FRND.FLOOR R0, R11 ;  /* 0x0000000b00009307 */ /* 0x000e220000205000 */
[----:B------:R-:W-:Y:S02]  /*0920*/  @!P1 FSETP.NEU.AND P2, PT, |R10|, 1, PT ;  /* 0x3f8000000a00980b */ /* 0x000fe40003f4d200 */
[----:B0-----:R-:W-:Y:S02]  /*0930*/  @!P1 FSETP.NEU.AND P0, PT, R0, R11, PT ;  /* 0x0000000b0000920b */ /* 0x001fe40003f0d000 */
[----:B------:R-:W-:-:S04]  /*0940*/  @!P1 FSEL R0, R12, -R12, P2 ;  /* 0x8000000c0c009208 */ /* 0x000fc80001000000 */
[----:B------:R-:W-:-:S07]  /*0950*/  @!P1 FSEL R8, R0, +QNAN , !P0 ;  /* 0x7fffffff00089808 */ /* 0x000fce0004000000 */
.L_x_11:
[----:B------:R-:W-:Y:S05]  /*0960*/  BSYNC.RECONVERGENT B1 ;  /* 0x0000000000017941 */ /* 0x000fea0003800200 */
.L_x_10:
[----:B------:R-:W0:Y:S02]  /*0970*/  LDCU UR4, c[0x0][0x394] ;  /* 0x00007280ff0477ac */ /* 0x000e240008000800 */
[----:B0-----:R-:W-:Y:S01]  /*0980*/  FMUL R8, R8, UR4 ;  /* 0x0000000408087c20 */ /* 0x001fe20008400000 */
[----:B------:R-:W-:Y:S06]  /*0990*/  BRA `(.L_x_12) ;  /* 0x0000000400c87947 */ /* 0x000fec0003800000 */
.L_x_7:
[----:B------:R-:W-:Y:S01]  /*09a0*/  FADD R3, -R12, 1 ;  /* 0x3f8000000c037421 */ /* 0x000fe20000000100 */
[----:B------:R-:W-:Y:S01]  /*09b0*/  FADD R0, R9, -R12 ;  /* 0x8000000c09007221 */ /* 0x000fe20000000000 */
[----:B------:R-:W-:Y:S02]  /*09c0*/  BSSY.RECONVERGENT B1, `(.L_x_13) ;  /* 0x000000c000017945 */ /* 0x000fe40003800200 */
[----:B------:R-:W0:Y:S08]  /*09d0*/  MUFU.RCP R10, R3 ;  /* 0x00000003000a7308 */ /* 0x000e300000001000 */
[----:B------:R-:W1:Y:S01]  /*09e0*/  FCHK P0, R0, R3 ;  /* 0x0000000300007302 */ /* 0x000e620000000000 */
[----:B0-----:R-:W-:-:S04]  /*09f0*/  FFMA R11, -R3, R10, 1 ;  /* 0x3f800000030b7423 */ /* 0x001fc8000000010a */
[----:B------:R-:W-:-:S04]  /*0a00*/  FFMA R11, R10, R11, R10 ;  /* 0x0000000b0a0b7223 */ /* 0x000fc8000000000a */
[----:B------:R-:W-:-:S04]  /*0a10*/  FFMA R10, R0, R11, RZ ;  /* 0x0000000b000a7223 */ /* 0x000fc800000000ff */
[----:B------:R-:W-:-:S04]  /*0a20*/  FFMA R9, -R3, R10, R0 ;  /* 0x0000000a03097223 */ /* 0x000fc80000000100 */
[----:B------:R-:W-:Y:S01]  /*0a30*/  FFMA R9, R11, R9, R10 ;  /* 0x000000090b097223 */ /* 0x000fe2000000000a */
[----:B-1----:R-:W-:Y:S06]  /*0a40*/  @!P0 BRA `(.L_x_14) ;  /* 0x00000000000c8947 */ /* 0x002fec0003800000 */
[----:B------:R-:W-:-:S07]  /*0a50*/  MOV R10, 0xa70 ;  /* 0x00000a70000a7802 */ /* 0x000fce0000000f00 */
[----:B------:R-:W-:Y:S05]  /*0a60*/  CALL.REL.NOINC `($__internal_0_$__cuda_sm3x_div_rn_noftz_f32_slowpath) ;  /* 0x00000018002c7944 */ /* 0x000fea0003c00000 */
[----:B------:R-:W-:-:S07]  /*0a70*/  MOV R9, R0 ;  /* 0x0000000000097202 */ /* 0x000fce0000000f00 */
.L_x_14:
[----:B------:R-:W-:Y:S05]  /*0a80*/  BSYNC.RECONVERGENT B1 ;  /* 0x0000000000017941 */ /* 0x000fea0003800200 */
.L_x_13:
[----:B------:R-:W-:Y:S01]  /*0a90*/  FADD R0, -R9, 1 ;  /* 0x3f80000009007421 */ /* 0x000fe20000000100 */
[----:B------:R-:W-:Y:S01]  /*0aa0*/  HFMA2 R17, -RZ, RZ, 0.771484375, 0.21533203125 ;  /* 0x3a2c32e4ff117431 */ /* 0x000fe200000001ff */
[----:B------:R-:W-:Y:S02]  /*0ab0*/  BSSY.RECONVERGENT B1, `(.L_x_15) ;  /* 0x0000059000017945 */ /* 0x000fe40003800200 */
[C---:B------:R-:W-:Y:S01]  /*0ac0*/  FMUL R11, |R0|.reuse, 16777216 ;  /* 0x4b800000000b7820 */ /* 0x040fe20000400200 */
[----:B------:R-:W-:-:S04]  /*0ad0*/  FSETP.GEU.AND P0, PT, |R0|, 1.175494350822287508e-38, PT ;  /* 0x008000000000780b */ /* 0x000fc80003f0e200 */
[----:B------:R-:W-:-:S04]  /*0ae0*/  FSEL R11, R11, |R0|, !P0 ;  /* 0x400000000b0b7208 */ /* 0x000fc80004000000 */
[----:B------:R-:W-:-:S04]  /*0af0*/  IADD3 R10, PT, PT, R11, -0x3f3504f3, RZ ;  /* 0xc0cafb0d0b0a7810 */ /* 0x000fc80007ffe0ff */
[----:B------:R-:W-:-:S04]  /*0b00*/  LOP3.LUT R12, R10, 0xff800000, RZ, 0xc0, !PT ;  /* 0xff8000000a0c7812 */ /* 0x000fc800078ec0ff */
[-C--:B------:R-:W-:Y:S02]  /*0b10*/  IADD3 R11, PT, PT, R11, -R12.reuse, RZ ;  /* 0x8000000c0b0b7210 */ /* 0x080fe40007ffe0ff */
[----:B------:R-:W-:-:S03]  /*0b20*/  I2FP.F32.S32 R12, R12 ;  /* 0x0000000c000c7245 */ /* 0x000fc60000201400 */
[C---:B------:R-:W-:Y:S01]  /*0b30*/  FADD R14, R11.reuse, 1 ;  /* 0x3f8000000b0e7421 */ /* 0x040fe20000000000 */
[----:B------:R-:W-:Y:S01]  /*0b40*/  FADD R15, R11, -1 ;  /* 0xbf8000000b0f7421 */ /* 0x000fe20000000000 */
[----:B------:R-:W-:-:S03]  /*0b50*/  FSEL R11, RZ, -24, P0 ;  /* 0xc1c00000ff0b7808 */ /* 0x000fc60000000000 */
[----:B------:R-:W-:Y:S01]  /*0b60*/  FADD R13, R15, R15 ;  /* 0x0000000f0f0d7221 */ /* 0x000fe20000000000 */
[----:B------:R-:W0:Y:S03]  /*0b70*/  MUFU.RCP R14, R14 ;  /* 0x0000000e000e7308 */ /* 0x000e260000001000 */
[----:B0-----:R-:W-:Y:S01]  /*0b80*/  FMUL R10, R14, R13 ;  /* 0x0000000d0e0a7220 */ /* 0x001fe20000400000 */
[----:B------:R-:W-:-:S03]  /*0b90*/  FFMA R13, R12, 1.1920928955078125e-07, R11 ;  /* 0x340000000c0d7823 */ /* 0x000fc6000000000b */
        /* <DEDUP_REMOVED lines=8> */
[----:B------:R-:W0:Y:S02]  /*0c20*/  LDC R13, c[0x0][0x390] ;  /* 0x0000e400ff0d7b82 */ /* 0x000e240000000800 */
[----:B------:R-:W-:Y:S01]  /*0c30*/  FMUL R15, R14, R15 ;  /* 0x0000000f0e0f7220 */ /* 0x000fe20000400000 */
[----:B------:R-:W-:Y:S01]  /*0c40*/  FFMA R14, R10, 1.4426950216293334961, R19 ;  /* 0x3fb8aa3b0a0e7823 */ /* 0x000fe20000000013 */
[----:B------:R-:W-:-:S03]  /*0c50*/  FFMA R17, R12, R17, 0.12022458761930465698 ;  /* 0x3df6384f0c117423 */ /* 0x000fc60000000011 */
[----:B------:R-:W-:Y:S01]  /*0c60*/  FFMA R19, R15, 1.4426950216293334961, R14 ;  /* 0x3fb8aa3b0f137823 */ /* 0x000fe2000000000e */
[----:B------:R-:W-:-:S03]  /*0c70*/  FMUL R17, R12, R17 ;  /* 0x000000110c117220 */ /* 0x000fc60000400000 */
[----:B------:R-:W-:Y:S01]  /*0c80*/  FFMA R12, R10, 1.9251366722983220825e-08, R19 ;  /* 0x32a55e340a0c7823 */ /* 0x000fe20000000013 */
[----:B------:R-:W-:-:S04]  /*0c90*/  FMUL R14, R17, 3 ;  /* 0x40400000110e7820 */ /* 0x000fc80000400000 */
[----:B------:R-:W-:-:S04]  /*0ca0*/  FFMA R12, R15, R14, R12 ;  /* 0x0000000e0f0c7223 */ /* 0x000fc8000000000c */
[----:B------:R-:W-:-:S04]  /*0cb0*/  FFMA R12, R10, R17, R12 ;  /* 0x000000110a0c7223 */ /* 0x000fc8000000000c */
[----:B------:R-:W-:-:S04]  /*0cc0*/  FADD R14, R11, R12 ;  /* 0x0000000c0b0e7221 */ /* 0x000fc80000000000 */
[----:B0-----:R-:W-:Y:S01]  /*0cd0*/  FMUL R10, R14, R13 ;  /* 0x0000000d0e0a7220 */ /* 0x001fe20000400000 */
[----:B------:R-:W-:-:S03]  /*0ce0*/  FADD R11, -R11, R14 ;  /* 0x0000000e0b0b7221 */ /* 0x000fc60000000100 */
[----:B------:R-:W0:Y:S01]  /*0cf0*/  FRND R15, R10 ;  /* 0x0000000a000f7307 */ /* 0x000e220000201000 */
[----:B------:R-:W-:Y:S01]  /*0d00*/  FADD R12, R12, -R11 ;  /* 0x8000000b0c0c7221 */ /* 0x000fe20000000000 */
[-C--:B------:R-:W-:Y:S01]  /*0d10*/  FFMA R11, R14, R13.reuse, -R10 ;  /* 0x0000000d0e0b7223 */ /* 0x080fe2000000080a */
[----:B------:R-:W-:Y:S02]  /*0d20*/  MOV R14, 0x391fcb8e ;  /* 0x391fcb8e000e7802 */ /* 0x000fe40000000f00 */
[----:B------:R-:W-:Y:S01]  /*0d30*/  FSETP.GT.AND P1, PT, |R10|, 152, PT ;  /* 0x431800000a00780b */ /* 0x000fe20003f24200 */
[----:B------:R-:W-:Y:S01]  /*0d40*/  FFMA R11, R12, R13, R11 ;  /* 0x0000000d0c0b7223 */ /* 0x000fe2000000000b */
[C---:B------:R-:W-:Y:S01]  /*0d50*/  FSETP.GEU.AND P2, PT, R10.reuse, RZ, PT ;  /* 0x000000ff0a00720b */ /* 0x040fe20003f4e000 */
[----:B0-----:R-:W-:Y:S01]  /*0d60*/  FADD R12, R10, -R15 ;  /* 0x8000000f0a0c7221 */ /* 0x001fe20000000000 */
[----:B------:R-:W-:-:S03]  /*0d70*/  FSETP.GT.AND P0, PT, R15, RZ, PT ;  /* 0x000000ff0f00720b */ /* 0x000fc60003f04000 */
[----:B------:R-:W-:Y:S01]  /*0d80*/  FADD R11, R11, R12 ;  /* 0x0000000c0b0b7221 */ /* 0x000fe20000000000 */
[----:B------:R-:W-:Y:S02]  /*0d90*/  SEL R15, RZ, 0x83000000, P0 ;  /* 0x83000000ff0f7807 */ /* 0x000fe40000000000 */
[----:B------:R-:W-:Y:S01]  /*0da0*/  FSETP.NEU.AND P0, PT, R0, 1, PT ;  /* 0x3f8000000000780b */ /* 0x000fe20003f0d000 */
[----:B------:R-:W-:Y:S01]  /*0db0*/  FFMA R12, R11, R14, 0.0013391353422775864601 ;  /* 0x3aaf85ed0b0c7423 */ /* 0x000fe2000000000e */
[----:B------:R-:W-:Y:S01]  /*0dc0*/  IADD3 R17, PT, PT, R15, 0x7f000000, RZ ;  /* 0x7f0000000f117810 */ /* 0x000fe20007ffe0ff */
[----:B------:R-:W0:Y:S01]  /*0dd0*/  F2I.NTZ R14, R10 ;  /* 0x0000000a000e7305 */ /* 0x000e220000203100 */
[----:B------:R-:W-:Y:S01]  /*0de0*/  FSETP.EQ.OR P0, PT, R13, RZ, !P0 ;  /* 0x000000ff0d00720b */ /* 0x000fe20004702400 */
[----:B------:R-:W-:-:S04]  /*0df0*/  FFMA R12, R11, R12, 0.0096188392490148544312 ;  /* 0x3c1d98560b0c7423 */ /* 0x000fc8000000000c */
[----:B------:R-:W-:-:S04]  /*0e00*/  FFMA R12, R11, R12, 0.055503588169813156128 ;  /* 0x3d6357bb0b0c7423 */ /* 0x000fc8000000000c */
[----:B------:R-:W-:-:S04]  /*0e10*/  FFMA R12, R11, R12, 0.24022644758224487305 ;  /* 0x3e75fdec0b0c7423 */ /* 0x000fc8000000000c */
[----:B------:R-:W-:Y:S01]  /*0e20*/  FFMA R12, R11, R12, 0.69314718246459960938 ;  /* 0x3f3172180b0c7423 */ /* 0x000fe2000000000c */
[----:B0-----:R-:W-:-:S03]  /*0e30*/  LEA R15, R14, -R15, 0x17 ;  /* 0x8000000f0e0f7211 */ /* 0x001fc600078eb8ff */
        /* <DEDUP_REMOVED lines=13> */
[----:B------:R-:W-:Y:S01]  /*0f10*/  FSETP.GEU.OR P1, PT, R13, RZ, P0 ;  /* 0x000000ff0d00720b */ /* 0x000fe2000072e400 */
[----:B0-----:R-:W-:-:S04]  /*0f20*/  FADD R10, R11, R11 ;  /* 0x0000000b0b0a7221 */ /* 0x001fc80000000000 */
[----:B------:R-:W-:-:S04]  /*0f30*/  FADD R14, -R10, R13 ;  /* 0x0000000d0a0e7221 */ /* 0x000fc80000000100 */
[----:B------:R-:W-:Y:S01]  /*0f40*/  @!P0 FADD R10, R0, R0 ;  /* 0x00000000000a8221 */ /* 0x000fe20000000000 */
[----:B------:R-:W-:-:S04]  /*0f50*/  FSETP.NEU.AND P2, PT, |R14|, 1, !P0 ;  /* 0x3f8000000e00780b */ /* 0x000fc8000474d200 */
[----:B------:R-:W-:-:S09]  /*0f60*/  @!P1 LOP3.LUT R10, R10, 0x7f800000, RZ, 0x3c, !PT ;  /* 0x7f8000000a0a9812 */ /* 0x000fd200078e3cff */
[----:B------:R-:W-:-:S04]  /*0f70*/  @P2 LOP3.LUT R10, R10, 0x7fffffff, RZ, 0xc0, !PT ;  /* 0x7fffffff0a0a2812 */ /* 0x000fc800078ec0ff */
[----:B------:R-:W-:Y:S01]  /*0f80*/  @!P0 MOV R8, R10 ;  /* 0x0000000a00088202 */ /* 0x000fe20000000f00 */
[----:B------:R-:W-:Y:S06]  /*0f90*/  @!P0 BRA `(.L_x_16) ;  /* 0x0000000000288947 */ /* 0x000fec0003800000 */
[----:B------:R-:W-:Y:S02]  /*0fa0*/  FSETP.EQ.AND P1, PT, R0, -1, PT ;  /* 0xbf8000000000780b */ /* 0x000fe40003f22000 */
[----:B------:R-:W-:-:S13]  /*0fb0*/  FSETP.NEU.AND P0, PT, |R13|, +INF , PT ;  /* 0x7f8000000d00780b */ /* 0x000fda0003f0d200 */
[----:B------:R-:W-:Y:S05]  /*0fc0*/  @!P0 BRA P1, `(.L_x_16) ;  /* 0x00000000001c8947 */ /* 0x000fea0000800000 */
[----:B------:R-:W-:Y:S02]  /*0fd0*/  FSETP.GEU.AND P0, PT, -R9, -1, PT ;  /* 0xbf8000000900780b */ /* 0x000fe40003f0e100 */
[----:B------:R-:W-:-:S11]  /*0fe0*/  MOV R8, R12 ;  /* 0x0000000c00087202 */ /* 0x000fd60000000f00 */
[----:B------:R-:W0:Y:S01]  /*0ff0*/  @!P0 FRND.FLOOR R0, R13 ;  /* 0x0000000d00008307 */ /* 0x000e220000205000 */
[----:B------:R-:W-:Y:S02]  /*1000*/  @!P0 FSETP.NEU.AND P1, PT, |R14|, 1, PT ;  /* 0x3f8000000e00880b */ /* 0x000fe40003f2d200 */
[----:B0-----:R-:W-:Y:S02]  /*1010*/  @!P0 FSETP.NEU.AND P2, PT, R0, R13, PT ;  /* 0x0000000d0000820b */ /* 0x001fe40003f4d000 */
[----:B------:R-:W-:-:S04]  /*1020*/  @!P0 FSEL R0, R12, -R12, P1 ;  /* 0x8000000c0c008208 */ /* 0x000fc80000800000 */
[----:B------:R-:W-:-:S07]  /*1030*/  @!P0 FSEL R8, R0, +QNAN , !P2 ;  /* 0x7fffffff00088808 */ /* 0x000fce0005000000 */
.L_x_16:
[----:B------:R-:W-:Y:S05]  /*1040*/  BSYNC.RECONVERGENT B1 ;  /* 0x0000000000017941 */ /* 0x000fea0003800200 */
.L_x_15:
[----:B------:R-:W0:Y:S01]  /*1050*/  LDCU UR4, c[0x0][0x394] ;  /* 0x00007280ff0477ac */ /* 0x000e220008000800 */
[----:B------:R-:W-:-:S04]  /*1060*/  FADD R8, -R8, 1 ;  /* 0x3f80000008087421 */ /* 0x000fc80000000100 */
[----:B0-----:R-:W-:Y:S01]  /*1070*/  FFMA R8, R3, R8, UR4 ;  /* 0x0000000403087e23 */ /* 0x001fe20008000008 */
[----:B------:R-:W-:Y:S06]  /*1080*/  BRA `(.L_x_12) ;  /* 0x00000000000c7947 */ /* 0x000fec0003800000 */
.L_x_6:
[----:B------:R-:W0:Y:S02]  /*1090*/  LDC.64 R10, c[0x0][0x390] ;  /* 0x0000e400ff0a7b82 */ /* 0x000e240000000a00 */
[----:B0-----:R-:W-:-:S04]  /*10a0*/  FADD R8, R9, -R11 ;  /* 0x8000000b09087221 */ /* 0x001fc80000000000 */
[----:B------:R-:W-:-:S07]  /*10b0*/  FFMA R8, R10, R8, R11 ;  /* 0x000000080a087223 */ /* 0x000fce000000000b */
.L_x_12:
[----:B------:R-:W-:Y:S05]  /*10c0*/  BSYNC.RECONVERGENT B0 ;  /* 0x0000000000007941 */ /* 0x000fea0003800200 */
.L_x_5:
[----:B------:R-:W0:Y:S01]  /*10d0*/  MUFU.RCP R10, R7 ;  /* 0x00000007000a7308 */ /* 0x000e220000001000 */
[----:B------:R-:W-:Y:S01]  /*10e0*/  FADD R0, R6, -5 ;  /* 0xc0a0000006007421 */ /* 0x000fe20000000000 */
[----:B------:R-:W-:Y:S06]  /*10f0*/  BSSY.RECONVERGENT B0, `(.L_x_17) ;  /* 0x000000c000007945 */ /* 0x000fec0003800200 */
[----:B------:R-:W1:Y:S01]  /*1100*/  FCHK P0, R0, R7 ;  /* 0x0000000700007302 */ /* 0x000e620000000000 */
[----:B0-----:R-:W-:-:S04]  /*1110*/  FFMA R3, R10, -R7, 1 ;  /* 0x3f8000000a037423 */ /* 0x001fc80000000807 */
[----:B------:R-:W-:-:S04]  /*1120*/  FFMA R3, R10, R3, R10 ;  /* 0x000000030a037223 */ /* 0x000fc8000000000a */
[----:B------:R-:W-:-:S04]  /*1130*/  FFMA R10, R0, R3, RZ ;  /* 0x00000003000a7223 */ /* 0x000fc800000000ff */
[----:B------:R-:W-:-:S04]  /*1140*/  FFMA R9, R10, -R7, R0 ;  /* 0x800000070a097223 */ /* 0x000fc80000000000 */
[----:B------:R-:W-:Y:S01]  /*1150*/  FFMA R3, R3, R9, R10 ;  /* 0x0000000903037223 */ /* 0x000fe2000000000a */
[----:B-1----:R-:W-:Y:S06]  /*1160*/  @!P0 BRA `(.L_x_18) ;  /* 0x0000000000108947 */ /* 0x002fec0003800000 */
[----:B------:R-:W-:Y:S02]  /*1170*/  MOV R3, R7 ;  /* 0x0000000700037202 */ /* 0x000fe40000000f00 */
[----:B------:R-:W-:-:S07]  /*1180*/  MOV R10, 0x11a0 ;  /* 0x000011a0000a7802 */ /* 0x000fce0000000f00 */
[----:B------:R-:W-:Y:S05]  /*1190*/  CALL.REL.NOINC `($__internal_0_$__cuda_sm3x_div_rn_noftz_f32_slowpath) ;  /* 0x0000001000607944 */ /* 0x000fea0003c00000 */
[----:B------:R-:W-:-:S07]  /*11a0*/  MOV R3, R0 ;  /* 0x0000000000037202 */ /* 0x000fce0000000f00 */
.L_x_18:
[----:B------:R-:W-:Y:S05]  /*11b0*/  BSYNC.RECONVERGENT B0 ;  /* 0x0000000000007941 */ /* 0x000fea0003800200 */
.L_x_17:
[----:B------:R-:W-:Y:S01]  /*11c0*/  FSETP.GE.AND P0, PT, R8, R3, PT ;  /* 0x000000030800720b */ /* 0x000fe20003f06000 */
[----:B------:R-:W-:-:S12]  /*11d0*/  BSSY.RECONVERGENT B0, `(.L_x_2) ;  /* 0x0000013000007945 */ /* 0x000fd80003800200 */
[----:B------:R-:W-:Y:S05]  /*11e0*/  @!P0 BRA `(.L_x_19) ;  /* 0x0000000000448947 */ /* 0x000fea0003800000 */
[----:B------:R-:W0:Y:S01]  /*11f0*/  MUFU.RCP R0, R7 ;  /* 0x0000000700007308 */ /* 0x000e220000001000 */
[----:B------:R-:W-:Y:S01]  /*1200*/  FADD R6, R6, 5 ;  /* 0x40a0000006067421 */ /* 0x000fe20000000000 */
        /* <DEDUP_REMOVED lines=9> */
[----:B------:R-:W-:Y:S02]  /*12a0*/  MOV R3, R7 ;  /* 0x0000000700037202 */ /* 0x000fe40000000f00 */
[----:B------:R-:W-:-:S07]  /*12b0*/  MOV R10, 0x12d0 ;  /* 0x000012d0000a7802 */ /* 0x000fce0000000f00 */
[----:B------:R-:W-:Y:S05]  /*12c0*/  CALL.REL.NOINC `($__internal_0_$__cuda_sm3x_div_rn_noftz_f32_slowpath) ;  /* 0x0000001000147944 */ /* 0x000fea0003c00000 */
[----:B------:R-:W-:-:S07]  /*12d0*/  MOV R3, R0 ;  /* 0x0000000000037202 */ /* 0x000fce0000000f00 */
.L_x_21:
[----:B------:R-:W-:Y:S05]  /*12e0*/  BSYNC.RECONVERGENT B1 ;  /* 0x0000000000017941 */ /* 0x000fea0003800200 */
.L_x_20:
[----:B------:R-:W-:-:S07]  /*12f0*/  FSET.BF.LE.AND R2, R8, R3, PT ;  /* 0x000000030802720a */ /* 0x000fce0003803000 */
.L_x_19:
[----:B------:R-:W-:Y:S05]  /*1300*/  BSYNC.RECONVERGENT B0 ;  /* 0x0000000000007941 */ /* 0x000fea0003800200 */
.L_x_2:
[----:B------:R-:W0:Y:S01]  /*1310*/  LDCU UR6, c[0x0][0x398] ;  /* 0x00007300ff0677ac */ /* 0x000e220008000800 */
[----:B------:R-:W1:Y:S01]  /*1320*/  LDC.64 R6, c[0x0][0x388] ;  /* 0x0000e200ff067b82 */ /* 0x000e620000000a00 */
[----:B------:R-:W-:Y:S01]  /*1330*/  BSSY.RECONVERGENT B0, `(.L_x_22) ;  /* 0x00000f1000007945 */ /* 0x000fe20003800200 */
[----:B------:R-:W2:Y:S01]  /*1340*/  LDCU UR7, c[0x0][0x380] ;  /* 0x00007000ff0777ac */ /* 0x000ea20008000800 */
[----:B------:R-:W3:Y:S01]  /*1350*/  LDCU.64 UR4, c[0x0][0x358] ;  /* 0x00006b00ff0477ac */ /* 0x000ee20008000a00 */
[----:B0-----:R-:W-:Y:S01]  /*1360*/  UISETP.NE.AND UP0, UPT, UR6, 0x1, UPT ;  /* 0x000000010600788c */ /* 0x001fe2000bf05270 */
[----:B--2---:R-:W-:-:S05]  /*1370*/  IMAD R4, R5, UR7, R4 ;  /* 0x0000000705047c24 */ /* 0x004fca000f8e0204 */
[----:B------:R-:W-:-:S05]  /*1380*/  SHF.L.U32 R5, R4, 0x2, RZ ;  /* 0x0000000204057819 */ /* 0x000fca00000006ff */
[----:B-1----:R-:W-:Y:S01]  /*1390*/  IMAD.WIDE R4, R5, 0x4, R6 ;  /* 0x0000000405047825 */ /* 0x002fe200078e0206 */
[----:B---3--:R-:W-:Y:S06]  /*13a0*/  BRA.U UP0, `(.L_x_23) ;  /* 0x0000000d00907547 */ /* 0x008fec000b800000 */
[----:B------:R-:W2:Y:S01]  /*13b0*/  LDG.E R7, desc[UR4][R4.64] ;  /* 0x0000000404077981 */ /* 0x000ea2000c1e1900 */
[----:B------:R-:W2:Y:S01]  /*13c0*/  LDC R10, c[0x0][0x394] ;  /* 0x0000e500ff0a7b82 */ /* 0x000ea20000000800 */
[----:B------:R-:W-:Y:S01]  /*13d0*/  HFMA2 R6, -RZ, RZ, 1.875, 0 ;  /* 0x3f800000ff067431 */ /* 0x000fe200000001ff */
[----:B--2---:R-:W-:-:S13]  /*13e0*/  FSETP.GTU.AND P0, PT, R7, R10, PT ;  /* 0x0000000a0700720b */ /* 0x004fda0003f0c000 */
        /* <DEDUP_REMOVED lines=16> */
.L_x_26:
[----:B------:R-:W-:Y:S05]  /*14f0*/  BSYNC.RECONVERGENT B1 ;  /* 0x0000000000017941 */ /* 0x000fea0003800200 */
.L_x_25:
[C---:B------:R-:W-:Y:S01]  /*1500*/  FMUL R3, |R0|.reuse, 16777216 ;  /* 0x4b80000000037820 */ /* 0x040fe20000400200 */
[----:B------:R-:W-:Y:S01]  /*1510*/  FSETP.GEU.AND P0, PT, |R0|, 1.175494350822287508e-38, PT ;  /* 0x008000000000780b */ /* 0x000fe20003f0e200 */
[----:B------:R-:W-:Y:S01]  /*1520*/  HFMA2 R14, -RZ, RZ, 0.771484375, 0.21533203125 ;  /* 0x3a2c32e4ff0e7431 */ /* 0x000fe200000001ff */
[----:B------:R-:W-:Y:S02]  /*1530*/  BSSY.RECONVERGENT B1, `(.L_x_27) ;  /* 0x0000057000017945 */ /* 0x000fe40003800200 */
        /* <DEDUP_REMOVED lines=11> */
[----:B------:R-:W-:Y:S02]  /*15f0*/  FFMA R10, R8, 1.1920928955078125e-07, R3 ;  /* 0x34000000080a7823 */ /* 0x000fe40000000003 */
[----:B------:R-:W0:Y:S01]  /*1600*/  LDC R3, c[0x0][0x390] ;  /* 0x0000e400ff037b82 */ /* 0x000e220000000800 */
[----:B------:R-:W-:Y:S01]  /*1610*/  FADD R13, R12, -R7 ;  /* 0x800000070c0d7221 */ /* 0x000fe20000000000 */
[C---:B------:R-:W-:Y:S01]  /*1620*/  FMUL R11, R7.reuse, R7 ;  /* 0x00000007070b7220 */ /* 0x040fe20000400000 */
[----:B------:R-:W-:-:S02]  /*1630*/  FFMA R8, R7, 1.4426950216293334961, R10 ;  /* 0x3fb8aa3b07087823 */ /* 0x000fc4000000000a */
[----:B------:R-:W-:Y:S01]  /*1640*/  FADD R13, R13, R13 ;  /* 0x0000000d0d0d7221 */ /* 0x000fe20000000000 */
[C---:B------:R-:W-:Y:S01]  /*1650*/  FFMA R14, R11.reuse, R14, 0.0032181653659790754318 ;  /* 0x3b52e7db0b0e7423 */ /* 0x040fe2000000000e */
[----:B------:R-:W-:Y:S02]  /*1660*/  FADD R10, R10, -R8 ;  /* 0x800000080a0a7221 */ /* 0x000fe40000000000 */
[----:B------:R-:W-:Y:S01]  /*1670*/  FFMA R12, R12, -R7, R13 ;  /* 0x800000070c0c7223 */ /* 0x000fe2000000000d */
[----:B------:R-:W-:-:S03]  /*1680*/  FFMA R14, R11, R14, 0.018033718690276145935 ;  /* 0x3c93bb730b0e7423 */ /* 0x000fc6000000000e */
[----:B------:R-:W-:Y:S01]  /*1690*/  FMUL R12, R9, R12 ;  /* 0x0000000c090c7220 */ /* 0x000fe20000400000 */
[----:B------:R-:W-:Y:S01]  /*16a0*/  FFMA R9, R7, 1.4426950216293334961, R10 ;  /* 0x3fb8aa3b07097823 */ /* 0x000fe2000000000a */
[----:B------:R-:W-:-:S03]  /*16b0*/  FFMA R14, R11, R14, 0.12022458761930465698 ;  /* 0x3df6384f0b0e7423 */ /* 0x000fc6000000000e */
[----:B------:R-:W-:Y:S01]  /*16c0*/  FFMA R10, R12, 1.4426950216293334961, R9 ;  /* 0x3fb8aa3b0c0a7823 */ /* 0x000fe20000000009 */
[----:B------:R-:W-:Y:S01]  /*16d0*/  FMUL R14, R11, R14 ;  /* 0x0000000e0b0e7220 */ /* 0x000fe20000400000 */
[----:B------:R-:W-:Y:S02]  /*16e0*/  MOV R11, 0x391fcb8e ;  /* 0x391fcb8e000b7802 */ /* 0x000fe40000000f00 */
        /* <DEDUP_REMOVED lines=10> */
[C---:B------:R-:W-:Y:S02]  /*1790*/  FSETP.GT.AND P1, PT, |R7|.reuse, 152, PT ;  /* 0x431800000700780b */ /* 0x040fe40003f24200 */
[C---:B------:R-:W-:Y:S01]  /*17a0*/  FSETP.GEU.AND P2, PT, R7.reuse, RZ, PT ;  /* 0x000000ff0700720b */ /* 0x040fe20003f4e000 */
[----:B------:R-:W-:Y:S02]  /*17b0*/  FFMA R8, R8, R3, R9 ;  /* 0x0000000308087223 */ /* 0x000fe40000000009 */
[----:B------:R-:W1:Y:S01]  /*17c0*/  F2I.NTZ R10, R7 ;  /* 0x00000007000a7305 */ /* 0x000e620000203100 */
[----:B0-----:R-:W-:Y:S01]  /*17d0*/  FADD R9, R7, -R12 ;  /* 0x8000000c07097221 */ /* 0x001fe20000000000 */
[----:B------:R-:W-:-:S03]  /*17e0*/  FSETP.GT.AND P0, PT, R12, RZ, PT ;  /* 0x000000ff0c00720b */ /* 0x000fc60003f04000 */
[----:B------:R-:W-:-:S04]  /*17f0*/  FADD R8, R8, R9 ;  /* 0x0000000908087221 */ /* 0x000fc80000000000 */
[----:B------:R-:W-:Y:S01]  /*1800*/  FFMA R9, R8, R11, 0.0013391353422775864601 ;  /* 0x3aaf85ed08097423 */ /* 0x000fe2000000000b */
[----:B------:R-:W-:Y:S02]  /*1810*/  SEL R11, RZ, 0x83000000, P0 ;  /* 0x83000000ff0b7807 */ /* 0x000fe40000000000 */
[----:B------:R-:W-:Y:S01]  /*1820*/  FSETP.NEU.AND P0, PT, R0, 1, PT ;  /* 0x3f8000000000780b */ /* 0x000fe20003f0d000 */
[C---:B------:R-:W-:Y:S01]  /*1830*/  FFMA R9, R8.reuse, R9, 0.0096188392490148544312 ;  /* 0x3c1d985608097423 */ /* 0x040fe20000000009 */
        /* <DEDUP_REMOVED lines=38> */
.L_x_28:
[----:B------:R-:W-:Y:S05]  /*1aa0*/  BSYNC.RECONVERGENT B1 ;  /* 0x0000000000017941 */ /* 0x000fea0003800200 */
.L_x_27:
[----:B------:R-:W0:Y:S02]  /*1ab0*/  LDCU UR6, c[0x0][0x394] ;  /* 0x00007280ff0677ac */ /* 0x000e240008000800 */
[----:B0-----:R-:W-:-:S05]  /*1ac0*/  FMUL R3, R6, UR6 ;  /* 0x0000000606037c20 */ /* 0x001fca0008400000 */
[----:B------:R0:W-:Y:S01]  /*1ad0*/  STG.E desc[UR4][R4.64], R3 ;  /* 0x0000000304007986 */ /* 0x0001e2000c101904 */
[----:B------:R-:W-:Y:S05]  /*1ae0*/  BRA `(.L_x_29) ;  /* 0x0000000400d47947 */ /* 0x000fea0003800000 */
.L_x_24:
        /* <DEDUP_REMOVED lines=11> */
[----:B------:R-:W-:Y:S02]  /*1ba0*/  MOV R0, R8 ;  /* 0x0000000800007202 */ /* 0x000fe40000000f00 */
[----:B------:R-:W-:-:S07]  /*1bb0*/  MOV R10, 0x1bd0 ;  /* 0x00001bd0000a7802 */ /* 0x000fce0000000f00 */
[----:B------:R-:W-:Y:S05]  /*1bc0*/  CALL.REL.NOINC `($__internal_0_$__cuda_sm3x_div_rn_noftz_f32_slowpath) ;  /* 0x0000000400d47944 */ /* 0x000fea0003c00000 */
.L_x_31:
[----:B------:R-:W-:Y:S05]  /*1bd0*/  BSYNC.RECONVERGENT B1 ;  /* 0x0000000000017941 */ /* 0x000fea0003800200 */
.L_x_30:
[----:B------:R-:W-:Y:S01]  /*1be0*/  FADD R7, -R0, 1 ;  /* 0x3f80000000077421 */ /* 0x000fe20000000100 */
[----:B------:R-:W-:Y:S01]  /*1bf0*/  HFMA2 R17, -RZ, RZ, 0.771484375, 0.21533203125 ;  /* 0x3a2c32e4ff117431 */ /* 0x000fe200000001ff */
[----:B------:R-:W-:Y:S02]  /*1c00*/  BSSY.RECONVERGENT B1, `(.L_x_32) ;  /* 0x0000059000017945 */ /* 0x000fe40003800200 */
[C---:B------:R-:W-:Y:S01]  /*1c10*/  FMUL R8, |R7|.reuse, 16777216 ;  /* 0x4b80000007087820 */ /* 0x040fe20000400200 */
[----:B------:R-:W-:-:S04]  /*1c20*/  FSETP.GEU.AND P0, PT, |R7|, 1.175494350822287508e-38, PT ;  /* 0x008000000700780b */ /* 0x000fc80003f0e200 */
        /* <DEDUP_REMOVED lines=28> */
[----:B------:R-:W-:Y:S01]  /*1df0*/  FFMA R12, R13, R11, R12 ;  /* 0x0000000b0d0c7223 */ /* 0x000fe2000000000c */
[----:B------:R-:W-:-:S03]  /*1e00*/  MOV R13, 0x391fcb8e ;  /* 0x391fcb8e000d7802 */ /* 0x000fc60000000f00 */
        /* <DEDUP_REMOVED lines=8> */
[----:B------:R-:W-:Y:S01]  /*1e90*/  FSETP.GEU.AND P2, PT, R11, RZ, PT ;  /* 0x000000ff0b00720b */ /* 0x000fe20003f4e000 */
[----:B------:R-:W-:Y:S02]  /*1ea0*/  FFMA R8, R9, R10, R8 ;  /* 0x0000000a09087223 */ /* 0x000fe40000000008 */
        /* <DEDUP_REMOVED lines=42> */
[----:B------:R-:W-:-:S04]  /*2150*/  @!P0 FSETP.NEU.AND P1, PT, |R13|, 1, PT ;  /* 0x3f8000000d00880b */ /* 0x000fc80003f2d200 */
[----:B------:R-:W-:Y:S02]  /*2160*/  @!P0 FSEL R0, R9, -R9, P1 ;  /* 0x8000000909008208 */ /* 0x000fe40000800000 */
[----:B0-----:R-:W-:-:S04]  /*2170*/  @!P0 FSETP.NEU.AND P2, PT, R7, R10, PT ;  /* 0x0000000a0700820b */ /* 0x001fc80003f4d000 */
[----:B------:R-:W-:-:S09]  /*2180*/  @!P0 FSEL R6, R0, +QNAN , !P2 ;  /* 0x7fffffff00068808 */ /* 0x000fd20005000000 */
.L_x_33:
[----:B------:R-:W-:Y:S05]  /*2190*/  BSYNC.RECONVERGENT B1 ;  /* 0x0000000000017941 */ /* 0x000fea0003800200 */
.L_x_32:
[----:B------:R-:W0:Y:S01]  /*21a0*/  LDCU UR6, c[0x0][0x394] ;  /* 0x00007280ff0677ac */ /* 0x000e220008000800 */
[----:B------:R-:W-:-:S04]  /*21b0*/  FADD R6, -R6, 1 ;  /* 0x3f80000006067421 */ /* 0x000fc80000000100 */
[----:B0-----:R-:W-:-:S05]  /*21c0*/  FFMA R3, R3, R6, UR6 ;  /* 0x0000000603037e23 */ /* 0x001fca0008000006 */
[----:B------:R1:W-:Y:S01]  /*21d0*/  STG.E desc[UR4][R4.64], R3 ;  /* 0x0000000304007986 */ /* 0x0003e2000c101904 */
[----:B------:R-:W-:Y:S05]  /*21e0*/  BRA `(.L_x_29) ;  /* 0x0000000000147947 */ /* 0x000fea0003800000 */
.L_x_23:
[----:B------:R-:W2:Y:S01]  /*21f0*/  LDG.E R0, desc[UR4][R4.64] ;  /* 0x0000000404007981 */ /* 0x000ea2000c1e1900 */
[----:B------:R-:W2:Y:S02]  /*2200*/  LDC.64 R6, c[0x0][0x390] ;  /* 0x0000e400ff067b82 */ /* 0x000ea40000000a00 */
[----:B--2---:R-:W-:-:S04]  /*2210*/  FADD R0, -R7, R0 ;  /* 0x0000000007007221 */ /* 0x004fc80000000100 */
[----:B------:R-:W-:-:S05]  /*2220*/  FFMA R3, R0, R6, R7 ;  /* 0x0000000600037223 */ /* 0x000fca0000000007 */
[----:B------:R2:W-:Y:S02]  /*2230*/  STG.E desc[UR4][R4.64], R3 ;  /* 0x0000000304007986 */ /* 0x0005e4000c101904 */
.L_x_29:
[----:B------:R-:W-:Y:S05]  /*2240*/  BSYNC.RECONVERGENT B0 ;  /* 0x0000000000007941 */ /* 0x000fea0003800200 */
.L_x_22:
[----:B------:R-:W3:Y:S08]  /*2250*/  LDC R0, c[0x0][0x39c] ;  /* 0x0000e700ff007b82 */ /* 0x000ef00000000800 */
[----:B------:R-:W4:Y:S01]  /*2260*/  LDC R6, c[0x0][0x3a0] ;  /* 0x0000e800ff067b82 */ /* 0x000f220000000800 */
[C---:B---3--:R-:W-:Y:S02]  /*2270*/  ISETP.NE.AND P1, PT, R0.reuse, 0x3, PT ;  /* 0x000000030000780c */ /* 0x048fe40003f25270 */
[----:B------:R-:W-:-:S04]  /*2280*/  LOP3.LUT R0, R0, 0xfffffffe, RZ, 0xc0, !PT ;  /* 0xfffffffe00007812 */ /* 0x000fc800078ec0ff */
[----:B------:R-:W-:-:S04]  /*2290*/  ISETP.NE.AND P0, PT, R0, 0x2, PT ;  /* 0x000000020000780c */ /* 0x000fc80003f05270 */
[----:B----4-:R-:W-:-:S03]  /*22a0*/  ISETP.NE.OR P0, PT, R6, 0x1, P0 ;  /* 0x000000010600780c */ /* 0x010fc60000705670 */
[----:B------:R-:W-:-:S04]  /*22b0*/  @!P1 FSETP.NEU.AND P2, PT, R2, RZ, PT ;  /* 0x000000ff0200920b */ /* 0x000fc80003f4d000 */
[----:B012---:R-:W-:-:S05]  /*22c0*/  @!P1 FSEL R3, R3, R2, !P2 ;  /* 0x0000000203039208 */ /* 0x007fca0005000000 */
[----:B------:R0:W-:Y:S01]  /*22d0*/  @!P1 STG.E desc[UR4][R4.64], R3 ;  /* 0x0000000304009986 */ /* 0x0001e2000c101904 */
[----:B------:R-:W-:Y:S05]  /*22e0*/  @P0 EXIT ;  /* 0x000000000000094d */ /* 0x000fea0003800000 */
[----:B------:R-:W-:Y:S04]  /*22f0*/  STG.E desc[UR4][R4.64+0x4], R3 ;  /* 0x0000040304007986 */ /* 0x000fe8000c101904 */
[----:B------:R-:W-:Y:S01]  /*2300*/  STG.E desc[UR4][R4.64+0x8], R3 ;  /* 0x0000080304007986 */ /* 0x000fe2000c101904 */
[----:B------:R-:W-:Y:S05]  /*2310*/  EXIT ;  /* 0x000000000000794d */ /* 0x000fea0003800000 */
        .weak           $__internal_0_$__cuda_sm3x_div_rn_noftz_f32_slowpath
        .type           $__internal_0_$__cuda_sm3x_div_rn_noftz_f32_slowpath,@function
        .size           $__internal_0_$__cuda_sm3x_div_rn_noftz_f32_slowpath,(.L_x_147 - $__internal_0_$__cuda_sm3x_div_rn_noftz_f32_slowpath)
$__internal_0_$__cuda_sm3x_div_rn_noftz_f32_slowpath:
[----:B------:R-:W-:Y:S01]  /*2320*/  SHF.R.U32.HI R9, RZ, 0x17, R3 ;  /* 0x00000017ff097819 */ /* 0x000fe20000011603 */
[----:B------:R-:W-:Y:S01]  /*2330*/  BSSY.RECONVERGENT B2, `(.L_x_34) ;  /* 0x0000063000027945 */ /* 0x000fe20003800200 */
[----:B------:R-:W-:Y:S02]  /*2340*/  SHF.R.U32.HI R11, RZ, 0x17, R0 ;  /* 0x00000017ff0b7819 */ /* 0x000fe40000011600 */
[----:B------:R-:W-:Y:S02]  /*2350*/  LOP3.LUT R9, R9, 0xff, RZ, 0xc0, !PT ;  /* 0x000000ff09097812 */ /* 0x000fe400078ec0ff */
[----:B------:R-:W-:Y:S02]  /*2360*/  LOP3.LUT R14, R11, 0xff, RZ, 0xc0, !PT ;  /* 0x000000ff0b0e7812 */ /* 0x000fe400078ec0ff */
[----:B------:R-:W-:Y:S02]  /*2370*/  IADD3 R15, PT, PT, R9, -0x1, RZ ;  /* 0xffffffff090f7810 */ /* 0x000fe40007ffe0ff */
[----:B------:R-:W-:-:S02]  /*2380*/  IADD3 R12, PT, PT, R14, -0x1, RZ ;  /* 0xffffffff0e0c7810 */ /* 0x000fc40007ffe0ff */
[----:B------:R-:W-:Y:S02]  /*2390*/  ISETP.GT.U32.AND P0, PT, R15, 0xfd, PT ;  /* 0x000000fd0f00780c */ /* 0x000fe40003f04070 */
[----:B------:R-:W-:Y:S02]  /*23a0*/  MOV R13, R3 ;  /* 0x00000003000d7202 */ /* 0x000fe40000000f00 */
[----:B------:R-:W-:-:S13]  /*23b0*/  ISETP.GT.U32.OR P0, PT, R12, 0xfd, P0 ;  /* 0x000000fd0c00780c */ /* 0x000fda0000704470 */
[----:B------:R-:W-:Y:S01]  /*23c0*/  @!P0 MOV R11, RZ ;  /* 0x000000ff000b8202 */ /* 0x000fe20000000f00 */
[----:B------:R-:W-:Y:S06]  /*23d0*/  @!P0 BRA `(.L_x_35) ;  /* 0x00000000005c8947 */ /* 0x000fec0003800000 */
[----:B------:R-:W-:Y:S02]  /*23e0*/  FSETP.GTU.FTZ.AND P0, PT, |R0|, +INF , PT ;  /* 0x7f8000000000780b */ /* 0x000fe40003f1c200 */
[----:B------:R-:W-:-:S04]  /*23f0*/  FSETP.GTU.FTZ.AND P1, PT, |R3|, +INF , PT ;  /* 0x7f8000000300780b */ /* 0x000fc80003f3c200 */
[----:B------:R-:W-:-:S13]  /*2400*/  PLOP3.LUT P0, PT, P0, P1, PT, 0xf8, 0x8f ;  /* 0x00000000008f781c */ /* 0x000fda0000703f70 */
[----:B------:R-:W-:Y:S05]  /*2410*/  @P0 BRA `(.L_x_36) ;  /* 0x00000004004c0947 */ /* 0x000fea0003800000 */
[----:B------:R-:W-:-:S13]  /*2420*/  LOP3.LUT P0, RZ, R13, 0x7fffffff, R0, 0xc8, !PT ;  /* 0x7fffffff0dff7812 */ /* 0x000fda000780c800 */
[----:B------:R-:W-:Y:S05]  /*2430*/  @!P0 BRA `(.L_x_37) ;  /* 0x00000004003c8947 */ /* 0x000fea0003800000 */
[C---:B------:R-:W-:Y:S02]  /*2440*/  FSETP.NEU.FTZ.AND P2, PT, |R0|.reuse, +INF , PT ;  /* 0x7f8000000000780b */ /* 0x040fe40003f5d200 */
[----:B------:R-:W-:Y:S02]  /*2450*/  FSETP.NEU.FTZ.AND P1, PT, |R3|, +INF , PT ;  /* 0x7f8000000300780b */ /* 0x000fe40003f3d200 */
[----:B------:R-:W-:-:S11]  /*2460*/  FSETP.NEU.FTZ.AND P0, PT, |R0|, +INF , PT ;  /* 0x7f8000000000780b */ /* 0x000fd60003f1d200 */
[----:B------:R-:W-:Y:S05]  /*2470*/  @!P1 BRA !P2, `(.L_x_37) ;  /* 0x00000004002c9947 */ /* 0x000fea0005000000 */
[----:B------:R-:W-:-:S04]  /*2480*/  LOP3.LUT P2, RZ, R0, 0x7fffffff, RZ, 0xc0, !PT ;  /* 0x7fffffff00ff7812 */ /* 0x000fc8000784c0ff */
[----:B------:R-:W-:-:S13]  /*2490*/  PLOP3.LUT P1, PT, P1, P2, PT, 0x2f, 0xf2 ;  /* 0x0000000000f2781c */ /* 0x000fda0000f24577 */
[----:B------:R-:W-:Y:S05]  /*24a0*/  @P1 BRA `(.L_x_38) ;  /* 0x0000000400181947 */ /* 0x000fea0003800000 */
[----:B------:R-:W-:-:S04]  /*24b0*/  LOP3.LUT P1, RZ, R13, 0x7fffffff, RZ, 0xc0, !PT ;  /* 0x7fffffff0dff7812 */ /* 0x000fc8000782c0ff */
[----:B------:R-:W-:-:S13]  /*24c0*/  PLOP3.LUT P0, PT, P0, P1, PT, 0x2f, 0xf2 ;  /* 0x0000000000f2781c */ /* 0x000fda0000702577 */
[----:B------:R-:W-:Y:S05]  /*24d0*/  @P0 BRA `(.L_x_39) ;  /* 0x0000000400000947 */ /* 0x000fea0003800000 */
[----:B------:R-:W-:Y:S02]  /*24e0*/  ISETP.GE.AND P0, PT, R12, RZ, PT ;  /* 0x000000ff0c00720c */ /* 0x000fe40003f06270 */
[----:B------:R-:W-:-:S11]  /*24f0*/  ISETP.GE.AND P1, PT, R15, RZ, PT ;  /* 0x000000ff0f00720c */ /* 0x000fd60003f26270 */
[----:B------:R-:W-:Y:S01]  /*2500*/  @P0 MOV R11, RZ ;  /* 0x000000ff000b0202 */ /* 0x000fe20000000f00 */
[----:B------:R-:W-:Y:S01]  /*2510*/  @!P0 FFMA R0, R0, 1.84467440737095516160e+19, RZ ;  /* 0x5f80000000008823 */ /* 0x000fe200000000ff */
[----:B------:R-:W-:Y:S01]  /*2520*/  @!P0 MOV R11, 0xffffffc0 ;  /* 0xffffffc0000b8802 */ /* 0x000fe20000000f00 */
[----:B------:R-:W-:-:S03]  /*2530*/  @!P1 FFMA R13, R3, 1.84467440737095516160e+19, RZ ;  /* 0x5f800000030d9823 */ /* 0x000fc600000000ff */
[----:B------:R-:W-:-:S07]  /*2540*/  @!P1 IADD3 R11, PT, PT, R11, 0x40, RZ ;  /* 0x000000400b0b9810 */ /* 0x000fce0007ffe0ff */
.L_x_35:
[----:B------:R-:W-:Y:S01]  /*2550*/  LEA R12, R9, 0xc0800000, 0x17 ;  /* 0xc0800000090c7811 */ /* 0x000fe200078eb8ff */
[----:B------:R-:W-:Y:S01]  /*2560*/  BSSY.RECONVERGENT B3, `(.L_x_40) ;  /* 0x0000036000037945 */ /* 0x000fe20003800200 */
[----:B------:R-:W-:Y:S02]  /*2570*/  IADD3 R14, PT, PT, R14, -0x7f, RZ ;  /* 0xffffff810e0e7810 */ /* 0x000fe40007ffe0ff */
[----:B------:R-:W-:-:S03]  /*2580*/  IADD3 R16, PT, PT, -R12, R13, RZ ;  /* 0x0000000d0c107210 */ /* 0x000fc60007ffe1ff */
[----:B------:R-:W-:Y:S01]  /*2590*/  IMAD R0, R14, -0x800000, R0 ;  /* 0xff8000000e007824 */ /* 0x000fe200078e0200 */
[----:B------:R-:W0:Y:S01]  /*25a0*/  MUFU.RCP R13, R16 ;  /* 0x00000010000d7308 */ /* 0x000e220000001000 */
[----:B------:R-:W-:Y:S01]  /*25b0*/  FADD.FTZ R15, -R16, -RZ ;  /* 0x800000ff100f7221 */ /* 0x000fe20000010100 */
[----:B------:R-:W-:-:S04]  /*25c0*/  IADD3 R14, PT, PT, R14, 0x7f, -R9 ;  /* 0x0000007f0e0e7810 */ /* 0x000fc80007ffe809 */
[----:B------:R-:W-:Y:S01]  /*25d0*/  IADD3 R14, PT, PT, R14, R11, RZ ;  /* 0x0000000b0e0e7210 */ /* 0x000fe20007ffe0ff */
[----:B0-----:R-:W-:-:S04]  /*25e0*/  FFMA R12, R13, R15, 1 ;  /* 0x3f8000000d0c7423 */ /* 0x001fc8000000000f */
[----:B------:R-:W-:-:S04]  /*25f0*/  FFMA R13, R13, R12, R13 ;  /* 0x0000000c0d0d7223 */ /* 0x000fc8000000000d */
[----:B------:R-:W-:-:S04]  /*2600*/  FFMA R12, R0, R13, RZ ;  /* 0x0000000d000c7223 */ /* 0x000fc800000000ff */
[----:B------:R-:W-:-:S04]  /*2610*/  FFMA R17, R15, R12, R0 ;  /* 0x0000000c0f117223 */ /* 0x000fc80000000000 */
[----:B------:R-:W-:-:S04]  /*2620*/  FFMA R12, R13, R17, R12 ;  /* 0x000000110d0c7223 */ /* 0x000fc8000000000c */
[----:B------:R-:W-:-:S04]  /*2630*/  FFMA R15, R15, R12, R0 ;  /* 0x0000000c0f0f7223 */ /* 0x000fc80000000000 */
[----:B------:R-:W-:-:S05]  /*2640*/  FFMA R0, R13, R15, R12 ;  /* 0x0000000f0d007223 */ /* 0x000fca000000000c */
[----:B------:R-:W-:-:S04]  /*2650*/  SHF.R.U32.HI R9, RZ, 0x17, R0 ;  /* 0x00000017ff097819 */ /* 0x000fc80000011600 */
[----:B------:R-:W-:-:S04]  /*2660*/  LOP3.LUT R9, R9, 0xff, RZ, 0xc0, !PT ;  /* 0x000000ff09097812 */ /* 0x000fc800078ec0ff */
[----:B------:R-:W-:-:S04]  /*2670*/  IADD3 R16, PT, PT, R9, R14, RZ ;  /* 0x0000000e09107210 */ /* 0x000fc80007ffe0ff */
[----:B------:R-:W-:-:S04]  /*2680*/  IADD3 R9, PT, PT, R16, -0x1, RZ ;  /* 0xffffffff10097810 */ /* 0x000fc80007ffe0ff */
[----:B------:R-:W-:-:S13]  /*2690*/  ISETP.GE.U32.AND P0, PT, R9, 0xfe, PT ;  /* 0x000000fe0900780c */ /* 0x000fda0003f06070 */
[----:B------:R-:W-:Y:S05]  /*26a0*/  @!P0 BRA `(.L_x_41) ;  /* 0x0000000000808947 */ /* 0x000fea0003800000 */
[----:B------:R-:W-:-:S13]  /*26b0*/  ISETP.GT.AND P0, PT, R16, 0xfe, PT ;  /* 0x000000fe1000780c */ /* 0x000fda0003f04270 */
[----:B------:R-:W-:Y:S05]  /*26c0*/  @P0 BRA `(.L_x_42) ;  /* 0x00000000006c0947 */ /* 0x000fea0003800000 */
[----:B------:R-:W-:-:S13]  /*26d0*/  ISETP.GE.AND P0, PT, R16, 0x1, PT ;  /* 0x000000011000780c */ /* 0x000fda0003f06270 */
[----:B------:R-:W-:Y:S05]  /*26e0*/  @P0 BRA `(.L_x_43) ;  /* 0x0000000000740947 */ /* 0x000fea0003800000 */
[----:B------:R-:W-:Y:S02]  /*26f0*/  ISETP.GE.AND P0, PT, R16, -0x18, PT ;  /* 0xffffffe81000780c */ /* 0x000fe40003f06270 */
[----:B------:R-:W-:-:S11]  /*2700*/  LOP3.LUT R0, R0, 0x80000000, RZ, 0xc0, !PT ;  /* 0x8000000000007812 */ /* 0x000fd600078ec0ff */
[----:B------:R-:W-:Y:S05]  /*2710*/  @!P0 BRA `(.L_x_43) ;  /* 0x0000000000688947 */ /* 0x000fea0003800000 */
[-CC-:B------:R-:W-:Y:S01]  /*2720*/  FFMA.RZ R9, R13, R15.reuse, R12.reuse ;  /* 0x0000000f0d097223 */ /* 0x180fe2000000c00c */
[C---:B------:R-:W-:Y:S02]  /*2730*/  IADD3 R14, PT, PT, R16.reuse, 0x20, RZ ;  /* 0x00000020100e7810 */ /* 0x040fe40007ffe0ff */
[C---:B------:R-:W-:Y:S02]  /*2740*/  ISETP.NE.AND P2, PT, R16.reuse, RZ, PT ;  /* 0x000000ff1000720c */ /* 0x040fe40003f45270 */
[----:B------:R-:W-:Y:S01]  /*2750*/  LOP3.LUT R11, R9, 0x7fffff, RZ, 0xc0, !PT ;  /* 0x007fffff090b7812 */ /* 0x000fe200078ec0ff */
[CCC-:B------:R-:W-:Y:S01]  /*2760*/  FFMA.RP R9, R13.reuse, R15.reuse, R12.reuse ;  /* 0x0000000f0d097223 */ /* 0x1c0fe2000000800c */
[----:B------:R-:W-:Y:S01]  /*2770*/  FFMA.RM R12, R13, R15, R12 ;  /* 0x0000000f0d0c7223 */ /* 0x000fe2000000400c */
[----:B------:R-:W-:Y:S02]  /*2780*/  ISETP.NE.AND P1, PT, R16, RZ, PT ;  /* 0x000000ff1000720c */ /* 0x000fe40003f25270 */
[----:B------:R-:W-:-:S02]  /*2790*/  LOP3.LUT R11, R11, 0x800000, RZ, 0xfc, !PT ;  /* 0x008000000b0b7812 */ /* 0x000fc400078efcff */
[----:B------:R-:W-:Y:S02]  /*27a0*/  IADD3 R13, PT, PT, -R16, RZ, RZ ;  /* 0x000000ff100d7210 */ /* 0x000fe40007ffe1ff */
[----:B------:R-:W-:Y:S02]  /*27b0*/  SHF.L.U32 R14, R11, R14, RZ ;  /* 0x0000000e0b0e7219 */ /* 0x000fe400000006ff */
[----:B------:R-:W-:Y:S02]  /*27c0*/  FSETP.NEU.FTZ.AND P0, PT, R9, R12, PT ;  /* 0x0000000c0900720b */ /* 0x000fe40003f1d000 */
[----:B------:R-:W-:Y:S02]  /*27d0*/  SEL R12, R13, RZ, P2 ;  /* 0x000000ff0d0c7207 */ /* 0x000fe40001000000 */
[----:B------:R-:W-:Y:S02]  /*27e0*/  ISETP.NE.AND P1, PT, R14, RZ, P1 ;  /* 0x000000ff0e00720c */ /* 0x000fe40000f25270 */
[----:B------:R-:W-:-:S02]  /*27f0*/  SHF.R.U32.HI R12, RZ, R12, R11 ;  /* 0x0000000cff0c7219 */ /* 0x000fc4000001160b */
[----:B------:R-:W-:Y:S02]  /*2800*/  PLOP3.LUT P0, PT, P0, P1, PT, 0xf8, 0x8f ;  /* 0x00000000008f781c */ /* 0x000fe40000703f70 */
[----:B------:R-:W-:Y:S02]  /*2810*/  SHF.R.U32.HI R14, RZ, 0x1, R12 ;  /* 0x00000001ff0e7819 */ /* 0x000fe4000001160c */
[----:B------:R-:W-:-:S04]  /*2820*/  SEL R9, RZ, 0x1, !P0 ;  /* 0x00000001ff097807 */ /* 0x000fc80004000000 */
[----:B------:R-:W-:-:S04]  /*2830*/  LOP3.LUT R9, R9, 0x1, R14, 0xf8, !PT ;  /* 0x0000000109097812 */ /* 0x000fc800078ef80e */
[----:B------:R-:W-:-:S04]  /*2840*/  LOP3.LUT R9, R9, R12, RZ, 0xc0, !PT ;  /* 0x0000000c09097212 */ /* 0x000fc800078ec0ff */
[----:B------:R-:W-:-:S04]  /*2850*/  IADD3 R9, PT, PT, R14, R9, RZ ;  /* 0x000000090e097210 */ /* 0x000fc80007ffe0ff */
[----:B------:R-:W-:Y:S01]  /*2860*/  LOP3.LUT R0, R9, R0, RZ, 0xfc, !PT ;  /* 0x0000000009007212 */ /* 0x000fe200078efcff */
[----:B------:R-:W-:Y:S06]  /*2870*/  BRA `(.L_x_43) ;  /* 0x0000000000107947 */ /* 0x000fec0003800000 */
.L_x_42:
[----:B------:R-:W-:-:S04]  /*2880*/  LOP3.LUT R0, R0, 0x80000000, RZ, 0xc0, !PT ;  /* 0x8000000000007812 */ /* 0x000fc800078ec0ff */
[----:B------:R-:W-:Y:S01]  /*2890*/  LOP3.LUT R0, R0, 0x7f800000, RZ, 0xfc, !PT ;  /* 0x7f80000000007812 */ /* 0x000fe200078efcff */
[----:B------:R-:W-:Y:S06]  /*28a0*/  BRA `(.L_x_43) ;  /* 0x0000000000047947 */ /* 0x000fec0003800000 */
.L_x_41:
[----:B------:R-:W-:-:S07]  /*28b0*/  LEA R0, R14, R0, 0x17 ;  /* 0x000000000e007211 */ /* 0x000fce00078eb8ff */
.L_x_43:
[----:B------:R-:W-:Y:S05]  /*28c0*/  BSYNC.RECONVERGENT B3 ;  /* 0x0000000000037941 */ /* 0x000fea0003800200 */
.L_x_40:
[----:B------:R-:W-:Y:S05]  /*28d0*/  BRA `(.L_x_44) ;  /* 0x0000000000207947 */ /* 0x000fea0003800000 */
.L_x_39:
[----:B------:R-:W-:-:S04]  /*28e0*/  LOP3.LUT R0, R13, 0x80000000, R0, 0x48, !PT ;  /* 0x800000000d007812 */ /* 0x000fc800078e4800 */
[----:B------:R-:W-:Y:S01]  /*28f0*/  LOP3.LUT R0, R0, 0x7f800000, RZ, 0xfc, !PT ;  /* 0x7f80000000007812 */ /* 0x000fe200078efcff */
[----:B------:R-:W-:Y:S06]  /*2900*/  BRA `(.L_x_44) ;  /* 0x0000000000147947 */ /* 0x000fec0003800000 */
.L_x_38:
[----:B------:R-:W-:Y:S01]  /*2910*/  LOP3.LUT R0, R13, 0x80000000, R0, 0x48, !PT ;  /* 0x800000000d007812 */ /* 0x000fe200078e4800 */
[----:B------:R-:W-:Y:S06]  /*2920*/  BRA `(.L_x_44) ;  /* 0x00000000000c7947 */ /* 0x000fec0003800000 */
.L_x_37:
[----:B------:R-:W0:Y:S01]  /*2930*/  MUFU.RSQ R0, -QNAN ;  /* 0xffc0000000007908 */ /* 0x000e220000001400 */
[----:B------:R-:W-:Y:S05]  /*2940*/  BRA `(.L_x_44) ;  /* 0x0000000000047947 */ /* 0x000fea0003800000 */
.L_x_36:
[----:B------:R-:W-:-:S07]  /*2950*/  FADD.FTZ R0, R0, R3 ;  /* 0x0000000300007221 */ /* 0x000fce0000010000 */
.L_x_44:
[----:B------:R-:W-:Y:S05]  /*2960*/  BSYNC.RECONVERGENT B2 ;  /* 0x0000000000027941 */ /* 0x000fea0003800200 */
.L_x_34:
[----:B------:R-:W-:-:S04]  /*2970*/  HFMA2 R11, -RZ, RZ, 0, 0 ;  /* 0x00000000ff0b7431 */ /* 0x000fc800000001ff */
[----:B0-----:R-:W-:Y:S05]  /*2980*/  RET.REL.NODEC R10 `(_Z11LowFreqContiiPfffiii) ;  /* 0xffffffd40a9c7950 */ /* 0x001fea0003c3ffff */
.L_x_45:
        /* <DEDUP_REMOVED lines=15> */
.L_x_147:


//--------------------- .text._Z16FrequencySharpeniiPfS_fi --------------------------
	.section	.text._Z16FrequencySharpeniiPfS_fi,"ax",@progbits
	.align	128
        .global         _Z16FrequencySharpeniiPfS_fi
        .type           _Z16FrequencySharpeniiPfS_fi,@function
        .size           _Z16FrequencySharpeniiPfS_fi,(.L_x_154 - _Z16FrequencySharpeniiPfS_fi)
        .other          _Z16FrequencySharpeniiPfS_fi,@"STO_CUDA_ENTRY STV_DEFAULT"
_Z16FrequencySharpeniiPfS_fi:
.text._Z16FrequencySharpeniiPfS_fi:
        /* <DEDUP_REMOVED lines=17> */
[----:B------:R-:W2:Y:S08]  /*0110*/  LDC.64 R4, c[0x0][0x390] ;  /* 0x0000e400ff047b82 */ /* 0x000eb00000000a00 */
[----:B------:R-:W3:Y:S01]  /*0120*/  LDC.64 R10, c[0x0][0x398] ;  /* 0x0000e600ff0a7b82 */ /* 0x000ee20000000a00 */
[----:B0-----:R-:W-:-:S05]  /*0130*/  IMAD.WIDE R2, R7, 0x4, R2 ;  /* 0x0000000407027825 */ /* 0x001fca00078e0202 */
[----:B-1----:R-:W4:Y:S01]  /*0140*/  LDG.E R0, desc[UR4][R2.64] ;  /* 0x0000000402007981 */ /* 0x002f22000c1e1900 */
[----:B--2---:R-:W-:-:S05]  /*0150*/  IMAD.WIDE R4, R7, 0x4, R4 ;  /* 0x0000000407047825 */ /* 0x004fca00078e0204 */
[----:B------:R-:W4:Y:S01]  /*0160*/  LDG.E R9, desc[UR4][R4.64] ;  /* 0x0000000404097981 */ /* 0x000f22000c1e1900 */
[----:B---3--:R-:W-:-:S04]  /*0170*/  ISETP.NE.AND P0, PT, R11, 0x1, PT ;  /* 0x000000010b00780c */ /* 0x008fc80003f05270 */
[----:B------:R-:W-:Y:S02]  /*0180*/  FSEL R7, RZ, 0.5, P0 ;  /* 0x3f000000ff077808 */ /* 0x000fe40000000000 */
[----:B------:R-:W-:Y:S01]  /*0190*/  ISETP.NE.AND P0, PT, R11, 0x1, PT ;  /* 0x000000010b00780c */ /* 0x000fe20003f05270 */
[----:B----4-:R-:W-:-:S04]  /*01a0*/  FADD R0, R0, -R9 ;  /* 0x8000000900007221 */ /* 0x010fc80000000000 */
[----:B------:R-:W-:-:S05]  /*01b0*/  FFMA R7, R0, R10, R7 ;  /* 0x0000000a00077223 */ /* 0x000fca0000000007 */
[----:B------:R0:W-:Y:S03]  /*01c0*/  STG.E desc[UR4][R2.64], R7 ;  /* 0x0000000702007986 */ /* 0x0001e6000c101904 */
[----:B------:R-:W-:Y:S05]  /*01d0*/  @P0 EXIT ;  /* 0x000000000000094d */ /* 0x000fea0003800000 */
[----:B------:R-:W-:Y:S01]  /*01e0*/  STG.E desc[UR4][R4.64], R7 ;  /* 0x0000000704007986 */ /* 0x000fe2000c101904 */
[----:B------:R-:W-:Y:S05]  /*01f0*/  EXIT ;  /* 0x000000000000794d */ /* 0x000fea0003800000 */
.L_x_46:
        /* <DEDUP_REMOVED lines=16> */
.L_x_154:


//--------------------- .text._Z19d_recursiveGaussianPfS_iif --------------------------
	.section	.text._Z19d_recursiveGaussianPfS_iif,"ax",@progbits
	.align	128
        .global         _Z19d_recursiveGaussianPfS_iif
        .type           _Z19d_recursiveGaussianPfS_iif,@function
        .size           _Z19d_recursiveGaussianPfS_iif,(.L_x_148 - _Z19d_recursiveGaussianPfS_iif)
        .other          _Z19d_recursiveGaussianPfS_iif,@"STO_CUDA_ENTRY STV_DEFAULT"
_Z19d_recursiveGaussianPfS_iif:
.text._Z19d_recursiveGaussianPfS_iif:
[----:B------:R-:W-:Y:S08]  /*0000*/  LDC R1, c[0x0][0x37c] ;  /* 0x0000df00ff017b82 */ /* 0x000ff00000000800 */
[----:B------:R-:W0:Y:S01]  /*0010*/  LDC R6, c[0x0][0x398] ;  /* 0x0000e600ff067b82 */ /* 0x000e220000000800 */
[----:B------:R-:W1:Y:S01]  /*0020*/  S2R R5, SR_TID.X ;  /* 0x0000000000057919 */ /* 0x000e620000002100 */
[----:B------:R-:W-:-:S02]  /*0030*/  UMOV UR5, 0x3fd8f5c3 ;  /* 0x3fd8f5c300057882 */ /* 0x000fc40000000000 */
[----:B------:R-:W-:-:S04]  /*0040*/  MOV R7, UR5 ;  /* 0x0000000500077c02 */ /* 0x000fc80008000f00 */
[----:B------:R-:W1:Y:S08]  /*0050*/  S2UR UR4, SR_CTAID.X ;  /* 0x00000000000479c3 */ /* 0x000e700000002500 */
[----:B------:R-:W1:Y:S01]  /*0060*/  LDC R10, c[0x0][0x360] ;  /* 0x0000d800ff0a7b82 */ /* 0x000e620000000800 */
[----:B0-----:R-:W-:-:S04]  /*0070*/  FMNMX.NAN R6, R6, 0.10000000149011611938, !PT ;  /* 0x3dcccccd06067809 */ /* 0x001fc80007820000 */
[----:B------:R-:W0:Y:S08]  /*0080*/  MUFU.RCP R3, R6 ;  /* 0x0000000600037308 */ /* 0x000e300000001000 */
[----:B------:R-:W2:Y:S01]  /*0090*/  FCHK P0, R7, R6 ;  /* 0x0000000607007302 */ /* 0x000ea20000000000 */
[----:B-1----:R-:W-:Y:S02]  /*00a0*/  IMAD R10, R10, UR4, R5 ;  /* 0x000000040a0a7c24 */ /* 0x002fe4000f8e0205 */
[----:B0-----:R-:W-:-:S04]  /*00b0*/  FFMA R0, -R6, R3, 1 ;  /* 0x3f80000006007423 */ /* 0x001fc80000000103 */
[----:B------:R-:W-:-:S04]  /*00c0*/  FFMA R0, R3, R0, R3 ;  /* 0x0000000003007223 */ /* 0x000fc80000000003 */
[----:B------:R-:W-:-:S04]  /*00d0*/  FFMA R3, R0, 1.6950000524520874023, RZ ;  /* 0x3fd8f5c300037823 */ /* 0x000fc800000000ff */
[----:B------:R-:W-:-:S04]  /*00e0*/  FFMA R2, -R6, R3, 1.6950000524520874023 ;  /* 0x3fd8f5c306027423 */ /* 0x000fc80000000103 */
[----:B------:R-:W-:Y:S01]  /*00f0*/  FFMA R3, R0, R2, R3 ;  /* 0x0000000200037223 */ /* 0x000fe20000000003 */
[----:B--2---:R-:W-:Y:S06]  /*0100*/  @!P0 BRA `(.L_x_47) ;  /* 0x0000000000108947 */ /* 0x004fec0003800000 */
[----:B------:R-:W-:Y:S01]  /*0110*/  HFMA2 R5, -RZ, RZ, 1.9609375, -23600 ;  /* 0x3fd8f5c3ff057431 */ /* 0x000fe200000001ff */
[----:B------:R-:W-:-:S07]  /*0120*/  MOV R8, 0x140 ;  /* 0x0000014000087802 */ /* 0x000fce0000000f00 */
[----:B------:R-:W-:Y:S05]  /*0130*/  CALL.REL.NOINC `($__internal_1_$__cuda_sm3x_div_rn_noftz_f32_slowpath) ;  /* 0x00000018009c7944 */ /* 0x000fea0003c00000 */
[----:B------:R-:W-:-:S07]  /*0140*/  MOV R3, R5 ;  /* 0x0000000500037202 */ /* 0x000fce0000000f00 */
.L_x_47:
[----:B------:R-:W-:Y:S01]  /*0150*/  HFMA2 R5, -RZ, RZ, 0.96630859375, -0.0022525787353515625 ;  /* 0x3bbb989dff057431 */ /* 0x000fe200000001ff */
[----:B------:R-:W-:Y:S01]  /*0160*/  MOV R6, 0x437c0000 ;  /* 0x437c000000067802 */ /* 0x000fe20000000f00 */
[----:B------:R-:W-:-:S03]  /*0170*/  FMUL R4, R3, -2 ;  /* 0xc000000003047820 */ /* 0x000fc60000400000 */
[-C--:B------:R-:W-:Y:S01]  /*0180*/  FFMA.SAT R0, R3, -R5.reuse, 0.5 ;  /* 0x3f00000003007423 */ /* 0x080fe20000002805 */
[----:B------:R-:W-:-:S03]  /*0190*/  FFMA.SAT R5, R4, R5, 0.5 ;  /* 0x3f00000004057423 */ /* 0x000fc60000002005 */
[-C--:B------:R-:W-:Y:S01]  /*01a0*/  FFMA.RM R0, R0, R6.reuse, 12582913 ;  /* 0x4b40000100007423 */ /* 0x080fe20000004006 */
[----:B------:R-:W-:-:S03]  /*01b0*/  FFMA.RM R6, R5, R6, 12582913 ;  /* 0x4b40000105067423 */ /* 0x000fc60000004006 */
[----:B------:R-:W-:Y:S01]  /*01c0*/  FADD R2, R0, -12583039 ;  /* 0xcb40007f00027421 */ /* 0x000fe20000000000 */
[----:B------:R-:W-:-:S03]  /*01d0*/  FADD R5, R6, -12583039 ;  /* 0xcb40007f06057421 */ /* 0x000fc60000000000 */
[----:B------:R-:W-:Y:S01]  /*01e0*/  FFMA R2, R3, -1.4426950216293334961, -R2 ;  /* 0xbfb8aa3b03027823 */ /* 0x000fe20000000802 */
[----:B------:R-:W-:-:S03]  /*01f0*/  FFMA R7, R4, 1.4426950216293334961, -R5 ;  /* 0x3fb8aa3b04077823 */ /* 0x000fc60000000805 */
[----:B------:R-:W-:Y:S01]  /*0200*/  FFMA R2, R3, -1.925963033500011079e-08, R2 ;  /* 0xb2a5706003027823 */ /* 0x000fe20000000002 */
[----:B------:R-:W-:Y:S01]  /*0210*/  FFMA R7, R4, 1.925963033500011079e-08, R7 ;  /* 0x32a5706004077823 */ /* 0x000fe20000000007 */
[----:B------:R-:W-:Y:S02]  /*0220*/  SHF.L.U32 R4, R0, 0x17, RZ ;  /* 0x0000001700047819 */ /* 0x000fe400000006ff */
[----:B------:R-:W0:Y:S01]  /*0230*/  MUFU.EX2 R5, R2 ;  /* 0x0000000200057308 */ /* 0x000e220000000800 */
[----:B------:R-:W-:-:S07]  /*0240*/  SHF.L.U32 R0, R6, 0x17, RZ ;  /* 0x0000001706007819 */ /* 0x000fce00000006ff */
[----:B------:R-:W1:Y:S01]  /*0250*/  MUFU.EX2 R7, R7 ;  /* 0x0000000700077308 */ /* 0x000e620000000800 */
[----:B0-----:R-:W-:Y:S01]  /*0260*/  FMUL R4, R4, R5 ;  /* 0x0000000504047220 */ /* 0x001fe20000400000 */
[----:B------:R-:W-:-:S03]  /*0270*/  FADD R5, R3, R3 ;  /* 0x0000000303057221 */ /* 0x000fc60000000000 */
[C---:B------:R-:W-:Y:S01]  /*0280*/  FMUL R2, R4.reuse, -2 ;  /* 0xc000000004027820 */ /* 0x040fe20000400000 */
[----:B------:R-:W-:Y:S01]  /*0290*/  FFMA R5, R4, R5, 1 ;  /* 0x3f80000004057423 */ /* 0x000fe20000000005 */
[----:B-1----:R-:W-:-:S04]  /*02a0*/  FMUL R0, R0, R7 ;  /* 0x0000000700007220 */ /* 0x002fc80000400000 */
[----:B------:R-:W-:Y:S01]  /*02b0*/  FADD R8, -R0, R5 ;  /* 0x0000000500087221 */ /* 0x000fe20000000100 */
[----:B------:R-:W-:-:S03]  /*02c0*/  FADD R5, -R4, 1 ;  /* 0x3f80000004057421 */ /* 0x000fc60000000100 */
[----:B------:R-:W0:Y:S01]  /*02d0*/  MUFU.RCP R6, R8 ;  /* 0x0000000800067308 */ /* 0x000e220000001000 */
[----:B------:R-:W-:-:S07]  /*02e0*/  FMUL R5, R5, R5 ;  /* 0x0000000505057220 */ /* 0x000fce0000400000 */
        /* <DEDUP_REMOVED lines=9> */
[----:B------:R-:W-:Y:S05]  /*0380*/  CALL.REL.NOINC `($__internal_1_$__cuda_sm3x_div_rn_noftz_f32_slowpath) ;  /* 0x0000001800087944 */ /* 0x000fea0003c00000 */
[----:B------:R-:W-:-:S07]  /*0390*/  MOV R22, R5 ;  /* 0x0000000500167202 */ /* 0x000fce0000000f00 */
.L_x_48:
[----:B------:R-:W-:-:S04]  /*03a0*/  FADD R5, R2, 1 ;  /* 0x3f80000002057421 */ /* 0x000fc80000000000 */
[----:B------:R-:W-:Y:S01]  /*03b0*/  FADD R6, R0, R5 ;  /* 0x0000000500067221 */ /* 0x000fe20000000000 */
[C---:B------:R-:W-:Y:S01]  /*03c0*/  FADD R5, R3.reuse, -1 ;  /* 0xbf80000003057421 */ /* 0x040fe20000000000 */
[----:B------:R-:W-:Y:S02]  /*03d0*/  FADD R3, R3, 1 ;  /* 0x3f80000003037421 */ /* 0x000fe40000000000 */
[----:B------:R-:W0:Y:S01]  /*03e0*/  MUFU.RCP R7, R6 ;  /* 0x0000000600077308 */ /* 0x000e220000001000 */
[-C--:B------:R-:W-:Y:S01]  /*03f0*/  FMUL R5, R5, R22.reuse ;  /* 0x0000001605057220 */ /* 0x080fe20000400000 */
[----:B------:R-:W-:-:S03]  /*0400*/  FMUL R3, R3, R22 ;  /* 0x0000001603037220 */ /* 0x000fc60000400000 */
[C---:B------:R-:W-:Y:S01]  /*0410*/  FMUL R9, R4.reuse, R5 ;  /* 0x0000000504097220 */ /* 0x040fe20000400000 */
[----:B------:R-:W-:Y:S01]  /*0420*/  FMUL R3, R4, R3 ;  /* 0x0000000304037220 */ /* 0x000fe20000400000 */
[----:B------:R-:W-:Y:S02]  /*0430*/  FMUL R4, R0, -R22 ;  /* 0x8000001600047220 */ /* 0x000fe40000400000 */
[----:B------:R-:W-:-:S04]  /*0440*/  FADD R5, R9, R22 ;  /* 0x0000001609057221 */ /* 0x000fc80000000000 */
        /* <DEDUP_REMOVED lines=8> */
[----:B------:R-:W-:Y:S05]  /*04d0*/  CALL.REL.NOINC `($__internal_1_$__cuda_sm3x_div_rn_noftz_f32_slowpath) ;  /* 0x0000001400b47944 */ /* 0x000fea0003c00000 */
[----:B------:R-:W-:-:S07]  /*04e0*/  MOV R23, R5 ;  /* 0x0000000500177202 */ /* 0x000fce0000000f00 */
.L_x_49:
[----:B------:R-:W0:Y:S01]  /*04f0*/  MUFU.RCP R5, R6 ;  /* 0x0000000600057308 */ /* 0x000e220000001000 */
[----:B------:R-:W-:-:S07]  /*0500*/  FADD R7, R3, R4 ;  /* 0x0000000403077221 */ /* 0x000fce0000000000 */
        /* <DEDUP_REMOVED lines=11> */
.L_x_50:
[----:B------:R-:W0:Y:S02]  /*05c0*/  LDC R5, c[0x0][0x390] ;  /* 0x0000e400ff057b82 */ /* 0x000e240000000800 */
[----:B0-----:R-:W-:-:S13]  /*05d0*/  ISETP.GE.U32.AND P0, PT, R10, R5, PT ;  /* 0x000000050a00720c */ /* 0x001fda0003f06070 */
[----:B------:R-:W-:Y:S05]  /*05e0*/  @P0 EXIT ;  /* 0x000000000000094d */ /* 0x000fea0003800000 */
[----:B------:R-:W0:Y:S01]  /*05f0*/  LDC R6, c[0x0][0x394] ;  /* 0x0000e500ff067b82 */ /* 0x000e220000000800 */
[----:B------:R-:W-:Y:S01]  /*0600*/  SHF.L.U32 R7, R10, 0x2, RZ ;  /* 0x000000020a077819 */ /* 0x000fe200000006ff */
[----:B------:R-:W1:Y:S06]  /*0610*/  LDCU.64 UR4, c[0x0][0x358] ;  /* 0x00006b00ff0477ac */ /* 0x000e6c0008000a00 */
[----:B------:R-:W2:Y:S08]  /*0620*/  LDC.64 R12, c[0x0][0x380] ;  /* 0x0000e000ff0c7b82 */ /* 0x000eb00000000a00 */
[----:B------:R-:W3:Y:S01]  /*0630*/  LDC.64 R14, c[0x0][0x388] ;  /* 0x0000e200ff0e7b82 */ /* 0x000ee20000000a00 */
[----:B0-----:R-:W-:Y:S01]  /*0640*/  ISETP.GE.AND P0, PT, R6, 0x1, PT ;  /* 0x000000010600780c */ /* 0x001fe20003f06270 */
[----:B--2---:R-:W-:Y:S01]  /*0650*/  IMAD.WIDE.U32 R12, R7, 0x4, R12 ;  /* 0x00000004070c7825 */ /* 0x004fe200078e000c */
[----:B------:R-:W-:-:S03]  /*0660*/  SHF.L.U32 R7, R5, 0x2, RZ ;  /* 0x0000000205077819 */ /* 0x000fc600000006ff */
[----:B---3--:R-:W-:-:S08]  /*0670*/  IMAD.WIDE.U32 R10, R10, 0x4, R14 ;  /* 0x000000040a0a7825 */ /* 0x008fd000078e000e */
[----:B-1----:R-:W-:Y:S05]  /*0680*/  @!P0 BRA `(.L_x_51) ;  /* 0x0000000800508947 */ /* 0x002fea0003800000 */
[----:B------:R-:W2:Y:S01]  /*0690*/  LDG.E R24, desc[UR4][R12.64] ;  /* 0x000000040c187981 */ /* 0x000ea2000c1e1900 */
[C---:B------:R-:W-:Y:S02]  /*06a0*/  ISETP.GE.U32.AND P1, PT, R6.reuse, 0x8, PT ;  /* 0x000000080600780c */ /* 0x040fe40003f26070 */
[----:B------:R-:W-:Y:S01]  /*06b0*/  LOP3.LUT R25, R6, 0x7, RZ, 0xc0, !PT ;  /* 0x0000000706197812 */ /* 0x000fe200078ec0ff */
[----:B--2---:R-:W-:-:S05]  /*06c0*/  FMUL R23, R24, R23 ;  /* 0x0000001718177220 */ /* 0x004fca0000400000 */
[----:B------:R-:W-:-:S05]  /*06d0*/  MOV R27, R23 ;  /* 0x00000017001b7202 */ /* 0x000fca0000000f00 */
[----:B------:R-:W-:Y:S05]  /*06e0*/  @!P1 BRA `(.L_x_52) ;  /* 0x0000000400309947 */ /* 0x000fea0003800000 */
[----:B------:R-:W-:Y:S02]  /*06f0*/  LOP3.LUT R26, R6, 0x7ffffff8, RZ, 0xc0, !PT ;  /* 0x7ffffff8061a7812 */ /* 0x000fe400078ec0ff */
[----:B------:R-:W-:Y:S02]  /*0700*/  MOV R27, R23 ;  /* 0x00000017001b7202 */ /* 0x000fe40000000f00 */
[----:B------:R-:W-:-:S07]  /*0710*/  IADD3 R26, PT, PT, -R26, RZ, RZ ;  /* 0x000000ff1a1a7210 */ /* 0x000fce0007ffe1ff */
.L_x_53:
[----:B------:R-:W2:Y:S02]  /*0720*/  LDG.E R14, desc[UR4][R12.64] ;  /* 0x000000040c0e7981 */ /* 0x000ea4000c1e1900 */
[----:B--2---:R-:W-:-:S04]  /*0730*/  FMUL R16, R14, R22 ;  /* 0x000000160e107220 */ /* 0x004fc80000400000 */
[----:B------:R-:W-:Y:S01]  /*0740*/  FFMA R15, R9, R24, R16 ;  /* 0x00000018090f7223 */ /* 0x000fe20000000010 */
[----:B------:R-:W-:-:S04]  /*0750*/  IMAD.WIDE R16, R7, 0x4, R12 ;  /* 0x0000000407107825 */ /* 0x000fc800078e020c */
[----:B------:R-:W-:-:S04]  /*0760*/  FFMA R15, -R2, R27, R15 ;  /* 0x0000001b020f7223 */ /* 0x000fc8000000010f */
[----:B------:R-:W-:-:S05]  /*0770*/  FFMA R23, -R0, R23, R15 ;  /* 0x0000001700177223 */ /* 0x000fca000000010f */
[----:B0-----:R0:W-:Y:S04]  /*0780*/  STG.E desc[UR4][R10.64], R23 ;  /* 0x000000170a007986 */ /* 0x0011e8000c101904 */
[----:B------:R-:W2:Y:S02]  /*0790*/  LDG.E R18, desc[UR4][R16.64] ;  /* 0x0000000410127981 */ /* 0x000ea4000c1e1900 */
[----:B--2---:R-:W-:-:S04]  /*07a0*/  FMUL R20, R18, R22 ;  /* 0x0000001612147220 */ /* 0x004fc80000400000 */
[----:B------:R-:W-:Y:S01]  /*07b0*/  FFMA R15, R9, R14, R20 ;  /* 0x0000000e090f7223 */ /* 0x000fe20000000014 */
[----:B------:R-:W-:-:S04]  /*07c0*/  IMAD.WIDE R20, R5, 0x4, R10 ;  /* 0x0000000405147825 */ /* 0x000fc800078e020a */
[----:B------:R-:W-:-:S04]  /*07d0*/  FFMA R15, -R2, R23, R15 ;  /* 0x00000017020f7223 */ /* 0x000fc8000000010f */
[----:B------:R-:W-:Y:S01]  /*07e0*/  FFMA R27, -R0, R27, R15 ;  /* 0x0000001b001b7223 */ /* 0x000fe2000000010f */
[----:B------:R-:W-:-:S04]  /*07f0*/  IMAD.WIDE R14, R7, 0x4, R16 ;  /* 0x00000004070e7825 */ /* 0x000fc800078e0210 */
[----:B------:R1:W-:Y:S04]  /*0800*/  STG.E desc[UR4][R20.64], R27 ;  /* 0x0000001b14007986 */ /* 0x0003e8000c101904 */
[----:B------:R-:W2:Y:S02]  /*0810*/  LDG.E R28, desc[UR4][R14.64] ;  /* 0x000000040e1c7981 */ /* 0x000ea4000c1e1900 */
[----:B--2---:R-:W-:-:S04]  /*0820*/  FMUL R24, R28, R22 ;  /* 0x000000161c187220 */ /* 0x004fc80000400000 */
[----:B------:R-:W-:-:S04]  /*0830*/  FFMA R19, R9, R18, R24 ;  /* 0x0000001209137223 */ /* 0x000fc80000000018 */
[----:B------:R-:W-:Y:S01]  /*0840*/  FFMA R17, -R2, R27, R19 ;  /* 0x0000001b02117223 */ /* 0x000fe20000000113 */
[----:B------:R-:W-:-:S04]  /*0850*/  IMAD.WIDE R18, R5, 0x4, R20 ;  /* 0x0000000405127825 */ /* 0x000fc800078e0214 */
[----:B0-----:R-:W-:Y:S01]  /*0860*/  FFMA R23, -R0, R23, R17 ;  /* 0x0000001700177223 */ /* 0x001fe20000000111 */
[----:B------:R-:W-:-:S04]  /*0870*/  IMAD.WIDE R16, R7, 0x4, R14 ;  /* 0x0000000407107825 */ /* 0x000fc800078e020e */
[----:B------:R0:W-:Y:S04]  /*0880*/  STG.E desc[UR4][R18.64], R23 ;  /* 0x0000001712007986 */ /* 0x0001e8000c101904 */
[----:B------:R-:W2:Y:S01]  /*0890*/  LDG.E R24, desc[UR4][R16.64] ;  /* 0x0000000410187981 */ /* 0x000ea2000c1e1900 */
[----:B-1----:R-:W-:-:S04]  /*08a0*/  IMAD.WIDE R20, R5, 0x4, R18 ;  /* 0x0000000405147825 */ /* 0x002fc800078e0212 */
[----:B------:R-:W-:-:S04]  /*08b0*/  IMAD.WIDE R14, R7, 0x4, R16 ;  /* 0x00000004070e7825 */ /* 0x000fc800078e0210 */
[----:B--2---:R-:W-:-:S04]  /*08c0*/  FMUL R29, R24, R22 ;  /* 0x00000016181d7220 */ /* 0x004fc80000400000 */
[----:B------:R-:W-:-:S04]  /*08d0*/  FFMA R29, R9, R28, R29 ;  /* 0x0000001c091d7223 */ /* 0x000fc8000000001d */
[----:B------:R-:W-:-:S04]  /*08e0*/  FFMA R29, -R2, R23, R29 ;  /* 0x00000017021d7223 */ /* 0x000fc8000000011d */
[----:B------:R-:W-:-:S05]  /*08f0*/  FFMA R27, -R0, R27, R29 ;  /* 0x0000001b001b7223 */ /* 0x000fca000000011d */
[----:B------:R1:W-:Y:S04]  /*0900*/  STG.E desc[UR4][R20.64], R27 ;  /* 0x0000001b14007986 */ /* 0x0003e8000c101904 */
[----:B------:R-:W2:Y:S01]  /*0910*/  LDG.E R28, desc[UR4][R14.64] ;  /* 0x000000040e1c7981 */ /* 0x000ea2000c1e1900 */
[----:B0-----:R-:W-:-:S04]  /*0920*/  IMAD.WIDE R18, R5, 0x4, R20 ;  /* 0x0000000405127825 */ /* 0x001fc800078e0214 */
[----:B------:R-:W-:-:S04]  /*0930*/  IMAD.WIDE R16, R7, 0x4, R14 ;  /* 0x0000000407107825 */ /* 0x000fc800078e020e */
[----:B--2---:R-:W-:-:S04]  /*0940*/  FMUL R29, R28, R22 ;  /* 0x000000161c1d7220 */ /* 0x004fc80000400000 */
[----:B------:R-:W-:-:S04]  /*0950*/  FFMA R29, R9, R24, R29 ;  /* 0x00000018091d7223 */ /* 0x000fc8000000001d */
[----:B------:R-:W-:-:S04]  /*0960*/  FFMA R29, -R2, R27, R29 ;  /* 0x0000001b021d7223 */ /* 0x000fc8000000011d */
[----:B------:R-:W-:-:S05]  /*0970*/  FFMA R23, -R0, R23, R29 ;  /* 0x0000001700177223 */ /* 0x000fca000000011d */
        /* <DEDUP_REMOVED lines=10> */
[----:B------:R-:W-:-:S04]  /*0a20*/  IMAD.WIDE R16, R5, 0x4, R20 ;  /* 0x0000000405107825 */ /* 0x000fc800078e0214 */
[----:B0-----:R-:W-:-:S04]  /*0a30*/  IMAD.WIDE R18, R7, 0x4, R14 ;  /* 0x0000000407127825 */ /* 0x001fc800078e020e */
[----:B--2---:R-:W-:-:S04]  /*0a40*/  FMUL R29, R28, R22 ;  /* 0x000000161c1d7220 */ /* 0x004fc80000400000 */
[----:B------:R-:W-:-:S04]  /*0a50*/  FFMA R29, R9, R24, R29 ;  /* 0x00000018091d7223 */ /* 0x000fc8000000001d */
[----:B------:R-:W-:-:S04]  /*0a60*/  FFMA R29, -R2, R27, R29 ;  /* 0x0000001b021d7223 */ /* 0x000fc8000000011d */
[----:B------:R-:W-:-:S05]  /*0a70*/  FFMA R23, -R0, R23, R29 ;  /* 0x0000001700177223 */ /* 0x000fca000000011d */
[----:B------:R0:W-:Y:S04]  /*0a80*/  STG.E desc[UR4][R16.64], R23 ;  /* 0x0000001710007986 */ /* 0x0001e8000c101904 */
[----:B------:R-:W2:Y:S01]  /*0a90*/  LDG.E R24, desc[UR4][R18.64] ;  /* 0x0000000412187981 */ /* 0x000ea2000c1e1900 */
[----:B------:R-:W-:Y:S01]  /*0aa0*/  IADD3 R26, PT, PT, R26, 0x8, RZ ;  /* 0x000000081a1a7810 */ /* 0x000fe20007ffe0ff */
[C---:B-1----:R-:W-:Y:S01]  /*0ab0*/  IMAD.WIDE R20, R5.reuse, 0x4, R16 ;  /* 0x0000000405147825 */ /* 0x042fe200078e0210 */
[----:B------:R-:W-:Y:S02]  /*0ac0*/  MOV R14, R10 ;  /* 0x0000000a000e7202 */ /* 0x000fe40000000f00 */
[----:B------:R-:W-:Y:S02]  /*0ad0*/  ISETP.NE.AND P1, PT, R26, RZ, PT ;  /* 0x000000ff1a00720c */ /* 0x000fe40003f25270 */
[----:B------:R-:W-:Y:S01]  /*0ae0*/  MOV R15, R11 ;  /* 0x0000000b000f7202 */ /* 0x000fe20000000f00 */
[----:B------:R-:W-:Y:S01]  /*0af0*/  IMAD.WIDE R10, R5, 0x4, R20 ;  /* 0x00000004050a7825 */ /* 0x000fe200078e0214 */
[----:B0-----:R-:W-:-:S02]  /*0b00*/  MOV R16, R12 ;  /* 0x0000000c00107202 */ /* 0x001fc40000000f00 */
[----:B------:R-:W-:Y:S01]  /*0b10*/  MOV R17, R13 ;  /* 0x0000000d00117202 */ /* 0x000fe20000000f00 */
[----:B------:R-:W-:-:S04]  /*0b20*/  IMAD.WIDE R12, R7, 0x4, R18 ;  /* 0x00000004070c7825 */ /* 0x000fc800078e0212 */
[----:B--2---:R-:W-:-:S04]  /*0b30*/  FMUL R29, R24, R22 ;  /* 0x00000016181d7220 */ /* 0x004fc80000400000 */
[----:B------:R-:W-:-:S04]  /*0b40*/  FFMA R29, R9, R28, R29 ;  /* 0x0000001c091d7223 */ /* 0x000fc8000000001d */
[----:B------:R-:W-:-:S04]  /*0b50*/  FFMA R29, -R2, R23, R29 ;  /* 0x00000017021d7223 */ /* 0x000fc8000000011d */
[----:B------:R-:W-:-:S05]  /*0b60*/  FFMA R27, -R0, R27, R29 ;  /* 0x0000001b001b7223 */ /* 0x000fca000000011d */
[----:B------:R0:W-:Y:S01]  /*0b70*/  STG.E desc[UR4][R20.64], R27 ;  /* 0x0000001b14007986 */ /* 0x0001e2000c101904 */
[----:B------:R-:W-:Y:S05]  /*0b80*/  @P1 BRA `(.L_x_53) ;  /* 0xfffffff800e41947 */ /* 0x000fea000383ffff */
[----:B------:R-:W-:-:S04]  /*0b90*/  IMAD.WIDE R12, R7, 0x20, R16 ;  /* 0x00000020070c7825 */ /* 0x000fc800078e0210 */
[----:B------:R-:W-:-:S07]  /*0ba0*/  IMAD.WIDE R10, R5, 0x20, R14 ;  /* 0x00000020050a7825 */ /* 0x000fce00078e020e */
.L_x_52:
[----:B------:R-:W-:-:S13]  /*0bb0*/  ISETP.NE.AND P1, PT, R25, RZ, PT ;  /* 0x000000ff1900720c */ /* 0x000fda0003f25270 */
[----:B------:R-:W-:Y:S05]  /*0bc0*/  @!P1 BRA `(.L_x_51) ;  /* 0x0000000400009947 */ /* 0x000fea0003800000 */
[----:B------:R-:W-:Y:S02]  /*0bd0*/  ISETP.GE.U32.AND P1, PT, R25, 0x4, PT ;  /* 0x000000041900780c */ /* 0x000fe40003f26070 */
[----:B0-----:R-:W-:-:S04]  /*0be0*/  LOP3.LUT R20, R6, 0x3, RZ, 0xc0, !PT ;  /* 0x0000000306147812 */ /* 0x001fc800078ec0ff */
[----:B------:R-:W-:-:S07]  /*0bf0*/  ISETP.NE.AND P2, PT, R20, RZ, PT ;  /* 0x000000ff1400720c */ /* 0x000fce0003f45270 */
[----:B------:R-:W-:Y:S06]  /*0c00*/  @!P1 BRA `(.L_x_54) ;  /* 0x0000000000809947 */ /* 0x000fec0003800000 */
[----:B------:R-:W2:Y:S02]  /*0c10*/  LDG.E R14, desc[UR4][R12.64] ;  /* 0x000000040c0e7981 */ /* 0x000ea4000c1e1900 */
[----:B--2---:R-:W-:-:S04]  /*0c20*/  FMUL R16, R14, R22 ;  /* 0x000000160e107220 */ /* 0x004fc80000400000 */
[----:B------:R-:W-:Y:S01]  /*0c30*/  FFMA R15, R9, R24, R16 ;  /* 0x00000018090f7223 */ /* 0x000fe20000000010 */
[----:B------:R-:W-:-:S04]  /*0c40*/  IMAD.WIDE R16, R7, 0x4, R12 ;  /* 0x0000000407107825 */ /* 0x000fc800078e020c */
[----:B------:R-:W-:-:S04]  /*0c50*/  FFMA R15, -R2, R27, R15 ;  /* 0x0000001b020f7223 */ /* 0x000fc8000000010f */
[----:B------:R-:W-:-:S05]  /*0c60*/  FFMA R23, -R0, R23, R15 ;  /* 0x0000001700177223 */ /* 0x000fca000000010f */
[----:B------:R0:W-:Y:S04]  /*0c70*/  STG.E desc[UR4][R10.64], R23 ;  /* 0x000000170a007986 */ /* 0x0001e8000c101904 */
[----:B------:R-:W2:Y:S01]  /*0c80*/  LDG.E R18, desc[UR4][R16.64] ;  /* 0x0000000410127981 */ /* 0x000ea2000c1e1900 */
[----:B------:R-:W-:-:S04]  /*0c90*/  IMAD.WIDE R12, R5, 0x4, R10 ;  /* 0x00000004050c7825 */ /* 0x000fc800078e020a */
[----:B--2---:R-:W-:-:S04]  /*0ca0*/  FMUL R24, R18, R22 ;  /* 0x0000001612187220 */ /* 0x004fc80000400000 */
[----:B------:R-:W-:-:S04]  /*0cb0*/  FFMA R15, R9, R14, R24 ;  /* 0x0000000e090f7223 */ /* 0x000fc80000000018 */
[----:B------:R-:W-:-:S04]  /*0cc0*/  FFMA R15, -R2, R23, R15 ;  /* 0x00000017020f7223 */ /* 0x000fc8000000010f */
[----:B------:R-:W-:Y:S01]  /*0cd0*/  FFMA R27, -R0, R27, R15 ;  /* 0x0000001b001b7223 */ /* 0x000fe2000000010f */
[----:B------:R-:W-:-:S04]  /*0ce0*/  IMAD.WIDE R14, R7, 0x4, R16 ;  /* 0x00000004070e7825 */ /* 0x000fc800078e0210 */
[----:B------:R1:W-:Y:S04]  /*0cf0*/  STG.E desc[UR4][R12.64], R27 ;  /* 0x0000001b0c007986 */ /* 0x0003e8000c101904 */
[----:B------:R-:W2:Y:S01]  /*0d00*/  LDG.E R21, desc[UR4][R14.64] ;  /* 0x000000040e157981 */ /* 0x000ea2000c1e1900 */
[----:B------:R-:W-:-:S04]  /*0d10*/  IMAD.WIDE R16, R7, 0x4, R14 ;  /* 0x0000000407107825 */ /* 0x000fc800078e020e */
[----:B--2---:R-:W-:-:S04]  /*0d20*/  FMUL R24, R21, R22 ;  /* 0x0000001615187220 */ /* 0x004fc80000400000 */
[----:B0-----:R-:W-:Y:S01]  /*0d30*/  FFMA R11, R9, R18, R24 ;  /* 0x00000012090b7223 */ /* 0x001fe20000000018 */
[----:B------:R-:W-:-:S04]  /*0d40*/  IMAD.WIDE R18, R5, 0x4, R12 ;  /* 0x0000000405127825 */ /* 0x000fc800078e020c */
[----:B------:R-:W-:-:S04]  /*0d50*/  FFMA R11, -R2, R27, R11 ;  /* 0x0000001b020b7223 */ /* 0x000fc8000000010b */
[----:B------:R-:W-:-:S05]  /*0d60*/  FFMA R23, -R0, R23, R11 ;  /* 0x0000001700177223 */ /* 0x000fca000000010b */
[----:B------:R0:W-:Y:S04]  /*0d70*/  STG.E desc[UR4][R18.64], R23 ;  /* 0x0000001712007986 */ /* 0x0001e8000c101904 */
[----:B------:R-:W2:Y:S01]  /*0d80*/  LDG.E R24, desc[UR4][R16.64] ;  /* 0x0000000410187981 */ /* 0x000ea2000c1e1900 */
[----:B------:R-:W-:-:S04]  /*0d90*/  IMAD.WIDE R14, R5, 0x4, R18 ;  /* 0x00000004050e7825 */ /* 0x000fc800078e0212 */
[----:B-1----:R-:W-:-:S04]  /*0da0*/  IMAD.WIDE R12, R7, 0x4, R16 ;  /* 0x00000004070c7825 */ /* 0x002fc800078e0210 */
[----:B--2---:R-:W-:-:S04]  /*0db0*/  FMUL R10, R24, R22 ;  /* 0x00000016180a7220 */ /* 0x004fc80000400000 */
[----:B------:R-:W-:Y:S01]  /*0dc0*/  FFMA R21, R9, R21, R10 ;  /* 0x0000001509157223 */ /* 0x000fe2000000000a */
[----:B------:R-:W-:-:S04]  /*0dd0*/  IMAD.WIDE R10, R5, 0x4, R14 ;  /* 0x00000004050a7825 */ /* 0x000fc800078e020e */
[----:B------:R-:W-:-:S04]  /*0de0*/  FFMA R21, -R2, R23, R21 ;  /* 0x0000001702157223 */ /* 0x000fc80000000115 */
[----:B------:R-:W-:-:S05]  /*0df0*/  FFMA R27, -R0, R27, R21 ;  /* 0x0000001b001b7223 */ /* 0x000fca0000000115 */
[----:B------:R0:W-:Y:S02]  /*0e00*/  STG.E desc[UR4][R14.64], R27 ;  /* 0x0000001b0e007986 */ /* 0x0001e4000c101904 */
.L_x_54:
[----:B------:R-:W-:Y:S05]  /*0e10*/  @!P2 BRA `(.L_x_51) ;  /* 0x00000000006ca947 */ /* 0x000fea0003800000 */
[----:B------:R-:W-:-:S13]  /*0e20*/  ISETP.NE.AND P1, PT, R20, 0x1, PT ;  /* 0x000000011400780c */ /* 0x000fda0003f25270 */
[----:B0-----:R-:W2:Y:S02]  /*0e30*/  @P1 LDG.E R14, desc[UR4][R12.64] ;  /* 0x000000040c0e1981 */ /* 0x001ea4000c1e1900 */
[----:B--2---:R-:W-:-:S04]  /*0e40*/  @P1 FMUL R16, R14, R22 ;  /* 0x000000160e101220 */ /* 0x004fc80000400000 */
[----:B------:R-:W-:Y:S01]  /*0e50*/  @P1 FFMA R15, R9, R24, R16 ;  /* 0x00000018090f1223 */ /* 0x000fe20000000010 */
[----:B------:R-:W-:-:S04]  /*0e60*/  @P1 IMAD.WIDE R16, R7, 0x4, R12 ;  /* 0x0000000407101825 */ /* 0x000fc800078e020c */
[----:B------:R-:W-:-:S04]  /*0e70*/  @P1 FFMA R15, -R2, R27, R15 ;  /* 0x0000001b020f1223 */ /* 0x000fc8000000010f */
[----:B------:R-:W-:-:S05]  /*0e80*/  @P1 FFMA R23, -R0, R23, R15 ;  /* 0x0000001700171223 */ /* 0x000fca000000010f */
[----:B------:R0:W-:Y:S04]  /*0e90*/  @P1 STG.E desc[UR4][R10.64], R23 ;  /* 0x000000170a001986 */ /* 0x0001e8000c101904 */
[----:B------:R-:W2:Y:S01]  /*0ea0*/  @P1 LDG.E R24, desc[UR4][R16.64] ;  /* 0x0000000410181981 */ /* 0x000ea2000c1e1900 */
[----:B------:R-:W-:Y:S01]  /*0eb0*/  LOP3.LUT R19, R6, 0x1, RZ, 0xc0, !PT ;  /* 0x0000000106137812 */ /* 0x000fe200078ec0ff */
[----:B------:R-:W-:-:S03]  /*0ec0*/  @P1 IMAD.WIDE R12, R7, 0x4, R16 ;  /* 0x00000004070c1825 */ /* 0x000fc600078e0210 */
[----:B------:R-:W-:Y:S01]  /*0ed0*/  ISETP.NE.U32.AND P2, PT, R19, 0x1, PT ;  /* 0x000000011300780c */ /* 0x000fe20003f45070 */
[----:B--2---:R-:W-:-:S04]  /*0ee0*/  @P1 FMUL R18, R24, R22 ;  /* 0x0000001618121220 */ /* 0x004fc80000400000 */
[----:B------:R-:W-:-:S04]  /*0ef0*/  @P1 FFMA R15, R9, R14, R18 ;  /* 0x0000000e090f1223 */ /* 0x000fc80000000012 */
[----:B------:R-:W-:Y:S01]  /*0f00*/  @P1 FFMA R19, -R2, R23, R15 ;  /* 0x0000001702131223 */ /* 0x000fe2000000010f */
[----:B------:R-:W-:-:S04]  /*0f10*/  @P1 IMAD.WIDE R14, R5, 0x4, R10 ;  /* 0x00000004050e1825 */ /* 0x000fc800078e020a */
[----:B------:R-:W-:-:S05]  /*0f20*/  @P1 FFMA R27, -R0, R27, R19 ;  /* 0x0000001b001b1223 */ /* 0x000fca0000000113 */
[----:B------:R-:W-:Y:S04]  /*0f30*/  @P1 STG.E desc[UR4][R14.64], R27 ;  /* 0x0000001b0e001986 */ /* 0x000fe8000c101904 */
[----:B------:R1:W2:Y:S01]  /*0f40*/  @!P2 LDG.E R19, desc[UR4][R12.64] ;  /* 0x000000040c13a981 */ /* 0x0002a2000c1e1900 */
[----:B0-----:R-:W-:-:S04]  /*0f50*/  @P1 IMAD.WIDE R10, R5, 0x4, R14 ;  /* 0x00000004050a1825 */ /* 0x001fc800078e020e */
[----:B-1----:R-:W-:-:S04]  /*0f60*/  @!P2 IMAD.WIDE R12, R7, 0x4, R12 ;  /* 0x00000004070ca825 */ /* 0x002fc800078e020c */
[----:B--2---:R-:W-:-:S04]  /*0f70*/  @!P2 FMUL R22, R19, R22 ;  /* 0x000000161316a220 */ /* 0x004fc80000400000 */
[----:B------:R-:W-:-:S04]  /*0f80*/  @!P2 FFMA R9, R9, R24, R22 ;  /* 0x000000180909a223 */ /* 0x000fc80000000016 */
[----:B------:R-:W-:-:S04]  /*0f90*/  @!P2 FFMA R9, -R2, R27, R9 ;  /* 0x0000001b0209a223 */ /* 0x000fc80000000109 */
[----:B------:R-:W-:-:S05]  /*0fa0*/  @!P2 FFMA R9, -R0, R23, R9 ;  /* 0x000000170009a223 */ /* 0x000fca0000000109 */
[----:B------:R0:W-:Y:S02]  /*0fb0*/  @!P2 STG.E desc[UR4][R10.64], R9 ;  /* 0x000000090a00a986 */ /* 0x0001e4000c101904 */
[----:B0-----:R-:W-:-:S07]  /*0fc0*/  @!P2 IMAD.WIDE R10, R5, 0x4, R10 ;  /* 0x00000004050aa825 */ /* 0x001fce00078e020a */
.L_x_51:
[----:B------:R-:W-:Y:S01]  /*0fd0*/  IADD3 R7, PT, PT, -R7, RZ, RZ ;  /* 0x000000ff07077210 */ /* 0x000fe20007ffe1ff */
[----:B------:R-:W-:Y:S06]  /*0fe0*/  @!P0 EXIT ;  /* 0x000000000000894d */ /* 0x000fec0003800000 */
[----:B------:R-:W-:-:S05]  /*0ff0*/  IMAD.WIDE R12, R7, 0x4, R12 ;  /* 0x00000004070c7825 */ /* 0x000fca00078e020c */
[----:B------:R-:W0:Y:S01]  /*1000*/  LDG.E R25, desc[UR4][R12.64] ;  /* 0x000000040c197981 */ /* 0x000e22000c1e1900 */
[C---:B------:R-:W-:Y:S01]  /*1010*/  ISETP.GE.U32.AND P0, PT, R6.reuse, 0x8, PT ;  /* 0x000000080600780c */ /* 0x040fe20003f06070 */
[----:B0-----:R-:W-:Y:S01]  /*1020*/  FMUL R23, R25, R8 ;  /* 0x0000000819177220 */ /* 0x001fe20000400000 */
[----:B------:R-:W-:Y:S02]  /*1030*/  LOP3.LUT R8, R6, 0x7, RZ, 0xc0, !PT ;  /* 0x0000000706087812 */ /* 0x000fe400078ec0ff */
[----:B------:R-:W-:Y:S02]  /*1040*/  MOV R26, R25 ;  /* 0x00000019001a7202 */ /* 0x000fe40000000f00 */
[----:B------:R-:W-:-:S07]  /*1050*/  MOV R27, R23 ;  /* 0x00000017001b7202 */ /* 0x000fce0000000f00 */
[----:B------:R-:W-:Y:S05]  /*1060*/  @!P0 BRA `(.L_x_55) ;  /* 0x0000000400808947 */ /* 0x000fea0003800000 */
[----:B------:R-:W-:Y:S02]  /*1070*/  LOP3.LUT R22, R6, 0x7ffffff8, RZ, 0xc0, !PT ;  /* 0x7ffffff806167812 */ /* 0x000fe400078ec0ff */
[----:B------:R-:W-:Y:S02]  /*1080*/  IADD3 R9, PT, PT, -R5, RZ, RZ ;  /* 0x000000ff05097210 */ /* 0x000fe40007ffe1ff */
[----:B------:R-:W-:Y:S02]  /*1090*/  MOV R27, R23 ;  /* 0x00000017001b7202 */ /* 0x000fe40000000f00 */
[----:B------:R-:W-:Y:S02]  /*10a0*/  MOV R26, R25 ;  /* 0x00000019001a7202 */ /* 0x000fe40000000f00 */
[----:B------:R-:W-:-:S07]  /*10b0*/  IADD3 R22, PT, PT, -R22, RZ, RZ ;  /* 0x000000ff16167210 */ /* 0x000fce0007ffe1ff */
.L_x_56:
[----:B------:R-:W-:-:S04]  /*10c0*/  IMAD.WIDE R16, R9, 0x4, R10 ;  /* 0x0000000409107825 */ /* 0x000fc800078e020a */
[----:B------:R-:W-:Y:S01]  /*10d0*/  FMUL R14, R4, R25 ;  /* 0x00000019040e7220 */ /* 0x000fe20000400000 */
[----:B-1----:R-:W2:Y:S04]  /*10e0*/  LDG.E R21, desc[UR4][R12.64] ;  /* 0x000000040c157981 */ /* 0x002ea8000c1e1900 */
[----:B------:R-:W3:Y:S01]  /*10f0*/  LDG.E R18, desc[UR4][R16.64] ;  /* 0x0000000410127981 */ /* 0x000ee2000c1e1900 */
[----:B-----5:R-:W-:-:S04]  /*1100*/  FFMA R15, R3, R26, R14 ;  /* 0x0000001a030f7223 */ /* 0x020fc8000000000e */
[----:B------:R-:W-:-:S04]  /*1110*/  FFMA R15, -R2, R27, R15 ;  /* 0x0000001b020f7223 */ /* 0x000fc8000000010f */
[----:B------:R-:W-:Y:S01]  /*1120*/  FFMA R23, -R0, R23, R15 ;  /* 0x0000001700177223 */ /* 0x000fe2000000010f */
[----:B------:R-:W-:-:S04]  /*1130*/  IMAD.WIDE R14, R9, 0x4, R16 ;  /* 0x00000004090e7825 */ /* 0x000fc800078e0210 */
[----:B---3--:R-:W-:-:S05]  /*1140*/  FADD R25, R23, R18 ;  /* 0x0000001217197221 */ /* 0x008fca0000000000 */
[----:B------:R0:W-:Y:S04]  /*1150*/  STG.E desc[UR4][R16.64], R25 ;  /* 0x0000001910007986 */ /* 0x0001e8000c101904 */
[----:B------:R-:W3:Y:S01]  /*1160*/  LDG.E R18, desc[UR4][R14.64] ;  /* 0x000000040e127981 */ /* 0x000ee2000c1e1900 */
[----:B------:R-:W-:-:S04]  /*1170*/  FMUL R26, R4, R26 ;  /* 0x0000001a041a7220 */ /* 0x000fc80000400000 */
[----:B--2---:R-:W-:Y:S01]  /*1180*/  FFMA R19, R3, R21, R26 ;  /* 0x0000001503137223 */ /* 0x004fe2000000001a */
[----:B0-----:R-:W-:-:S04]  /*1190*/  IMAD.WIDE R16, R7, 0x4, R12 ;  /* 0x0000000407107825 */ /* 0x001fc800078e020c */
[----:B------:R-:W-:Y:S01]  /*11a0*/  FFMA R19, -R2, R23, R19 ;  /* 0x0000001702137223 */ /* 0x000fe20000000113 */
[----:B------:R-:W2:Y:S03]  /*11b0*/  LDG.E R20, desc[UR4][R16.64] ;  /* 0x0000000410147981 */ /* 0x000ea6000c1e1900 */
[----:B------:R-:W-:-:S04]  /*11c0*/  FFMA R29, -R0, R27, R19 ;  /* 0x0000001b001d7223 */ /* 0x000fc80000000113 */
[----:B---3--:R-:W-:Y:S01]  /*11d0*/  FADD R28, R29, R18 ;  /* 0x000000121d1c7221 */ /* 0x008fe20000000000 */
[----:B------:R-:W-:-:S04]  /*11e0*/  IMAD.WIDE R18, R9, 0x4, R14 ;  /* 0x0000000409127825 */ /* 0x000fc800078e020e */
[----:B------:R0:W-:Y:S04]  /*11f0*/  STG.E desc[UR4][R14.64], R28 ;  /* 0x0000001c0e007986 */ /* 0x0001e8000c101904 */
[----:B------:R-:W3:Y:S01]  /*1200*/  LDG.E R24, desc[UR4][R18.64] ;  /* 0x0000000412187981 */ /* 0x000ee2000c1e1900 */
[----:B------:R-:W-:-:S04]  /*1210*/  FMUL R26, R4, R21 ;  /* 0x00000015041a7220 */ /* 0x000fc80000400000 */
[----:B--2---:R-:W-:Y:S01]  /*1220*/  FFMA R21, R3, R20, R26 ;  /* 0x0000001403157223 */ /* 0x004fe2000000001a */
[----:B------:R-:W-:-:S04]  /*1230*/  IMAD.WIDE R26, R7, 0x4, R16 ;  /* 0x00000004071a7825 */ /* 0x000fc800078e0210 */
[----:B------:R-:W-:Y:S01]  /*1240*/  FFMA R21, -R2, R29, R21 ;  /* 0x0000001d02157223 */ /* 0x000fe20000000115 */
[----:B0-----:R-:W2:Y:S03]  /*1250*/  LDG.E R14, desc[UR4][R26.64] ;  /* 0x000000041a0e7981 */ /* 0x001ea6000c1e1900 */
        /* <DEDUP_REMOVED lines=9> */
[----:B------:R-:W2:Y:S03]  /*12f0*/  LDG.E R28, desc[UR4][R20.64] ;  /* 0x00000004141c7981 */ /* 0x000ea6000c1e1900 */
[----:B------:R-:W-:-:S04]  /*1300*/  FFMA R27, -R0, R29, R17 ;  /* 0x0000001d001b7223 */ /* 0x000fc80000000111 */
[----:B---3--:R-:W-:Y:S01]  /*1310*/  FADD R29, R27, R16 ;  /* 0x000000101b1d7221 */ /* 0x008fe20000000000 */
[----:B------:R-:W-:-:S04]  /*1320*/  IMAD.WIDE R16, R9, 0x4, R24 ;  /* 0x0000000409107825 */ /* 0x000fc800078e0218 */
[----:B------:R1:W-:Y:S04]  /*1330*/  STG.E desc[UR4][R24.64], R29 ;  /* 0x0000001d18007986 */ /* 0x0003e8000c101904 */
[----:B0-----:R-:W3:Y:S01]  /*1340*/  LDG.E R18, desc[UR4][R16.64] ;  /* 0x0000000410127981 */ /* 0x001ee2000c1e1900 */
[----:B------:R-:W-:-:S04]  /*1350*/  FMUL R14, R4, R14 ;  /* 0x0000000e040e7220 */ /* 0x000fc80000400000 */
[----:B--2---:R-:W-:Y:S01]  /*1360*/  FFMA R19, R3, R28, R14 ;  /* 0x0000001c03137223 */ /* 0x004fe2000000000e */
[----:B------:R-:W-:-:S04]  /*1370*/  IMAD.WIDE R14, R7, 0x4, R20 ;  /* 0x00000004070e7825 */ /* 0x000fc800078e0214 */
[----:B------:R-:W-:Y:S01]  /*1380*/  FFMA R19, -R2, R27, R19 ;  /* 0x0000001b02137223 */ /* 0x000fe20000000113 */
[----:B------:R-:W2:Y:S03]  /*1390*/  LDG.E R26, desc[UR4][R14.64] ;  /* 0x000000040e1a7981 */ /* 0x000ea6000c1e1900 */
[----:B------:R-:W-:Y:S01]  /*13a0*/  FFMA R23, -R0, R23, R19 ;  /* 0x0000001700177223 */ /* 0x000fe20000000113 */
[----:B------:R-:W-:-:S04]  /*13b0*/  IMAD.WIDE R20, R9, 0x4, R16 ;  /* 0x0000000409147825 */ /* 0x000fc800078e0210 */
[----:B---3--:R-:W-:-:S05]  /*13c0*/  FADD R19, R23, R18 ;  /* 0x0000001217137221 */ /* 0x008fca0000000000 */
[----:B------:R0:W-:Y:S04]  /*13d0*/  STG.E desc[UR4][R16.64], R19 ;  /* 0x0000001310007986 */ /* 0x0001e8000c101904 */
[----:B-1----:R-:W3:Y:S01]  /*13e0*/  LDG.E R25, desc[UR4][R20.64] ;  /* 0x0000000414197981 */ /* 0x002ee2000c1e1900 */
[----:B------:R-:W-:-:S04]  /*13f0*/  FMUL R28, R4, R28 ;  /* 0x0000001c041c7220 */ /* 0x000fc80000400000 */
[----:B--2---:R-:W-:Y:S01]  /*1400*/  FFMA R29, R3, R26, R28 ;  /* 0x0000001a031d7223 */ /* 0x004fe2000000001c */
[----:B0-----:R-:W-:-:S04]  /*1410*/  IMAD.WIDE R18, R7, 0x4, R14 ;  /* 0x0000000407127825 */ /* 0x001fc800078e020e */
[----:B------:R-:W-:Y:S01]  /*1420*/  FFMA R29, -R2, R23, R29 ;  /* 0x00000017021d7223 */ /* 0x000fe2000000011d */
[----:B------:R-:W2:Y:S03]  /*1430*/  LDG.E R24, desc[UR4][R18.64] ;  /* 0x0000000412187981 */ /* 0x000ea6000c1e1900 */
[----:B------:R-:W-:Y:S01]  /*1440*/  FFMA R27, -R0, R27, R29 ;  /* 0x0000001b001b7223 */ /* 0x000fe2000000011d */
[----:B------:R-:W-:-:S04]  /*1450*/  IMAD.WIDE R14, R9, 0x4, R20 ;  /* 0x00000004090e7825 */ /* 0x000fc800078e0214 */
[----:B---3--:R-:W-:-:S05]  /*1460*/  FADD R29, R27, R25 ;  /* 0x000000191b1d7221 */ /* 0x008fca0000000000 */
[----:B------:R0:W-:Y:S04]  /*1470*/  STG.E desc[UR4][R20.64], R29 ;  /* 0x0000001d14007986 */ /* 0x0001e8000c101904 */
[----:B------:R-:W0:Y:S01]  /*1480*/  LDG.E R28, desc[UR4][R14.64] ;  /* 0x000000040e1c7981 */ /* 0x000e22000c1e1900 */
[----:B------:R-:W-:Y:S01]  /*1490*/  FMUL R26, R4, R26 ;  /* 0x0000001a041a7220 */ /* 0x000fe20000400000 */
[----:B------:R-:W-:-:S04]  /*14a0*/  IMAD.WIDE R16, R7, 0x4, R18 ;  /* 0x0000000407107825 */ /* 0x000fc800078e0212 */
[----:B--2---:R-:W-:-:S04]  /*14b0*/  FFMA R25, R3, R24, R26 ;  /* 0x0000001803197223 */ /* 0x004fc8000000001a */
[----:B------:R-:W-:Y:S02]  /*14c0*/  FFMA R26, -R2, R27, R25 ;  /* 0x0000001b021a7223 */ /* 0x000fe40000000119 */
[----:B------:R-:W2:Y:S02]  /*14d0*/  LDG.E R25, desc[UR4][R16.64] ;  /* 0x0000000410197981 */ /* 0x000ea4000c1e1900 */
[----:B------:R-:W-:Y:S01]  /*14e0*/  FFMA R23, -R0, R23, R26 ;  /* 0x0000001700177223 */ /* 0x000fe2000000011a */
[----:B------:R-:W-:-:S04]  /*14f0*/  IMAD.WIDE R18, R9, 0x4, R14 ;  /* 0x0000000409127825 */ /* 0x000fc800078e020e */
[----:B0-----:R-:W-:-:S05]  /*1500*/  FADD R29, R23, R28 ;  /* 0x0000001c171d7221 */ /* 0x001fca0000000000 */
[----:B------:R0:W-:Y:S04]  /*1510*/  STG.E desc[UR4][R14.64], R29 ;  /* 0x0000001d0e007986 */ /* 0x0001e8000c101904 */
[----:B------:R-:W3:Y:S01]  /*1520*/  LDG.E R28, desc[UR4][R18.64] ;  /* 0x00000004121c7981 */ /* 0x000ee2000c1e1900 */
[----:B------:R-:W-:Y:S01]  /*1530*/  FMUL R24, R4, R24 ;  /* 0x0000001804187220 */ /* 0x000fe20000400000 */
[----:B------:R-:W-:-:S03]  /*1540*/  IADD3 R22, PT, PT, R22, 0x8, RZ ;  /* 0x0000000816167810 */ /* 0x000fc60007ffe0ff */
[----:B--2---:R-:W-:Y:S01]  /*1550*/  FFMA R24, R3, R25, R24 ;  /* 0x0000001903187223 */ /* 0x004fe20000000018 */
[----:B------:R-:W-:-:S03]  /*1560*/  ISETP.NE.AND P0, PT, R22, RZ, PT ;  /* 0x000000ff1600720c */ /* 0x000fc60003f05270 */
[----:B------:R-:W-:Y:S01]  /*1570*/  FFMA R24, -R2, R23, R24 ;  /* 0x0000001702187223 */ /* 0x000fe20000000118 */
[----:B------:R-:W-:-:S04]  /*1580*/  IMAD.WIDE R20, R7, 0x4, R16 ;  /* 0x0000000407147825 */ /* 0x000fc800078e0210 */
[----:B------:R-:W-:Y:S01]  /*1590*/  FFMA R27, -R0, R27, R24 ;  /* 0x0000001b001b7223 */ /* 0x000fe20000000118 */
[----:B------:R1:W5:Y:S01]  /*15a0*/  LDG.E R26, desc[UR4][R20.64] ;  /* 0x00000004141a7981 */ /* 0x000362000c1e1900 */
[----:B0-----:R-:W-:Y:S01]  /*15b0*/  IMAD.WIDE R14, R9, 0x20, R10 ;  /* 0x00000020090e7825 */ /* 0x001fe200078e020a */
[----:B------:R-:W-:Y:S02]  /*15c0*/  MOV R16, R12 ;  /* 0x0000000c00107202 */ /* 0x000fe40000000f00 */
[----:B------:R-:W-:Y:S01]  /*15d0*/  MOV R17, R13 ;  /* 0x0000000d00117202 */ /* 0x000fe20000000f00 */
[----:B------:R-:W-:Y:S01]  /*15e0*/  IMAD.WIDE R12, R7, 0x4, R20 ;  /* 0x00000004070c7825 */ /* 0x000fe200078e0214 */
[----:B------:R-:W-:Y:S02]  /*15f0*/  MOV R10, R18 ;  /* 0x00000012000a7202 */ /* 0x000fe40000000f00 */
[----:B------:R-:W-:Y:S01]  /*1600*/  MOV R11, R19 ;  /* 0x00000013000b7202 */ /* 0x000fe20000000f00 */
[----:B---3--:R-:W-:-:S05]  /*1610*/  FADD R28, R27, R28 ;  /* 0x0000001c1b1c7221 */ /* 0x008fca0000000000 */
[----:B------:R1:W-:Y:S01]  /*1620*/  STG.E desc[UR4][R18.64], R28 ;  /* 0x0000001c12007986 */ /* 0x0003e2000c101904 */
[----:B------:R-:W-:Y:S05]  /*1630*/  @P0 BRA `(.L_x_56) ;  /* 0xfffffff800a00947 */ /* 0x000fea000383ffff */
[----:B------:R-:W-:Y:S01]  /*1640*/  IMAD.WIDE R12, R7, 0x20, R16 ;  /* 0x00000020070c7825 */ /* 0x000fe200078e0210 */
[----:B------:R-:W-:Y:S02]  /*1650*/  MOV R10, R14 ;  /* 0x0000000e000a7202 */ /* 0x000fe40000000f00 */
[----:B------:R-:W-:-:S07]  /*1660*/  MOV R11, R15 ;  /* 0x0000000f000b7202 */ /* 0x000fce0000000f00 */
.L_x_55:
[----:B------:R-:W-:-:S13]  /*1670*/  ISETP.NE.AND P0, PT, R8, RZ, PT ;  /* 0x000000ff0800720c */ /* 0x000fda0003f05270 */
[----:B------:R-:W-:Y:S05]  /*1680*/  @!P0 EXIT ;  /* 0x000000000000894d */ /* 0x000fea0003800000 */
[----:B------:R-:W-:Y:S02]  /*1690*/  ISETP.GE.U32.AND P0, PT, R8, 0x4, PT ;  /* 0x000000040800780c */ /* 0x000fe40003f06070 */
[----:B-1----:R-:W-:-:S04]  /*16a0*/  LOP3.LUT R18, R6, 0x3, RZ, 0xc0, !PT ;  /* 0x0000000306127812 */ /* 0x002fc800078ec0ff */
[----:B------:R-:W-:-:S07]  /*16b0*/  ISETP.NE.AND P1, PT, R18, RZ, PT ;  /* 0x000000ff1200720c */ /* 0x000fce0003f25270 */
[----:B------:R-:W-:Y:S06]  /*16c0*/  @!P0 BRA `(.L_x_57) ;  /* 0x0000000000a48947 */ /* 0x000fec0003800000 */
[----:B------:R-:W-:Y:S01]  /*16d0*/  IADD3 R19, PT, PT, -R5, RZ, RZ ;  /* 0x000000ff05137210 */ /* 0x000fe20007ffe1ff */
[----:B------:R-:W-:Y:S01]  /*16e0*/  FMUL R8, R4, R25 ;  /* 0x0000001904087220 */ /* 0x000fe20000400000 */
[----:B------:R-:W2:Y:S03]  /*16f0*/  LDG.E R20, desc[UR4][R12.64] ;  /* 0x000000040c147981 */ /* 0x000ea6000c1e1900 */
[----:B------:R-:W-:-:S05]  /*1700*/  IMAD.WIDE R10, R19, 0x4, R10 ;  /* 0x00000004130a7825 */ /* 0x000fca00078e020a */
        /* <DEDUP_REMOVED lines=8> */
[----:B------:R-:W-:Y:S01]  /*1790*/  FMUL R26, R4, R26 ;  /* 0x0000001a041a7220 */ /* 0x000fe20000400000 */
[----:B------:R-:W-:-:S04]  /*17a0*/  IMAD.WIDE R16, R7, 0x4, R12 ;  /* 0x0000000407107825 */ /* 0x000fc800078e020c */
[----:B--2---:R-:W-:Y:S01]  /*17b0*/  FFMA R15, R3, R20, R26 ;  /* 0x00000014030f7223 */ /* 0x004fe2000000001a */
[----:B------:R-:W2:Y:S03]  /*17c0*/  LDG.E R21, desc[UR4][R16.64] ;  /* 0x0000000410157981 */ /* 0x000ea6000c1e1900 */
[----:B------:R-:W-:-:S04]  /*17d0*/  FFMA R15, -R2, R23, R15 ;  /* 0x00000017020f7223 */ /* 0x000fc8000000010f */
[----:B------:R-:W-:-:S04]  /*17e0*/  FFMA R27, -R0, R27, R15 ;  /* 0x0000001b001b7223 */ /* 0x000fc8000000010f */
[----:B---3--:R-:W-:Y:S01]  /*17f0*/  FADD R29, R27, R14 ;  /* 0x0000000e1b1d7221 */ /* 0x008fe20000000000 */
[----:B------:R-:W-:-:S04]  /*1800*/  IMAD.WIDE R14, R19, 0x4, R8 ;  /* 0x00000004130e7825 */ /* 0x000fc800078e0208 */
[----:B------:R1:W-:Y:S04]  /*1810*/  STG.E desc[UR4][R8.64], R29 ;  /* 0x0000001d08007986 */ /* 0x0003e8000c101904 */
[----:B0-----:R-:W3:Y:S01]  /*1820*/  LDG.E R10, desc[UR4][R14.64] ;  /* 0x000000040e0a7981 */ /* 0x001ee2000c1e1900 */
        /* <DEDUP_REMOVED lines=9> */
[----:B------:R-:W3:Y:S01]  /*18c0*/  LDG.E R20, desc[UR4][R10.64] ;  /* 0x000000040a147981 */ /* 0x000ee2000c1e1900 */
[----:B------:R-:W-:-:S04]  /*18d0*/  FMUL R16, R4, R21 ;  /* 0x0000001504107220 */ /* 0x000fc80000400000 */
[----:B--2---:R-:W-:-:S04]  /*18e0*/  FFMA R19, R3, R25, R16 ;  /* 0x0000001903137223 */ /* 0x004fc80000000010 */
[----:B------:R-:W-:Y:S01]  /*18f0*/  FFMA R19, -R2, R23, R19 ;  /* 0x0000001702137223 */ /* 0x000fe20000000113 */
[----:B-1----:R-:W-:-:S04]  /*1900*/  IMAD.WIDE R8, R7, 0x4, R12 ;  /* 0x0000000407087825 */ /* 0x002fc800078e020c */
[----:B------:R-:W-:Y:S01]  /*1910*/  FFMA R27, -R0, R27, R19 ;  /* 0x0000001b001b7223 */ /* 0x000fe20000000113 */
[----:B------:R0:W5:Y:S01]  /*1920*/  LDG.E R26, desc[UR4][R8.64] ;  /* 0x00000004081a7981 */ /* 0x000162000c1e1900 */
[----:B------:R-:W-:-:S04]  /*1930*/  IMAD.WIDE R12, R7, 0x4, R8 ;  /* 0x00000004070c7825 */ /* 0x000fc800078e0208 */
[----:B---3--:R-:W-:-:S05]  /*1940*/  FADD R19, R27, R20 ;  /* 0x000000141b137221 */ /* 0x008fca0000000000 */
[----:B------:R0:W-:Y:S02]  /*1950*/  STG.E desc[UR4][R10.64], R19 ;  /* 0x000000130a007986 */ /* 0x0001e4000c101904 */
.L_x_57:
[----:B------:R-:W-:Y:S05]  /*1960*/  @!P1 EXIT ;  /* 0x000000000000994d */ /* 0x000fea0003800000 */
[----:B------:R-:W-:-:S13]  /*1970*/  ISETP.NE.AND P0, PT, R18, 0x1, PT ;  /* 0x000000011200780c */ /* 0x000fda0003f05270 */
[----:B0-----:R-:W-:-:S05]  /*1980*/  @P0 IADD3 R17, PT, PT, -R5, RZ, RZ ;  /* 0x000000ff05110210 */ /* 0x001fca0007ffe1ff */
[----:B------:R-:W-:-:S05]  /*1990*/  @P0 IMAD.WIDE R8, R17, 0x4, R10 ;  /* 0x0000000411080825 */ /* 0x000fca00078e020a */
[----:B------:R-:W2:Y:S01]  /*19a0*/  @P0 LDG.E R16, desc[UR4][R8.64] ;  /* 0x0000000408100981 */ /* 0x000ea2000c1e1900 */
[----:B------:R-:W-:-:S04]  /*19b0*/  @P0 FMUL R14, R4, R25 ;  /* 0x00000019040e0220 */ /* 0x000fc80000400000 */
[----:B-----5:R-:W-:Y:S02]  /*19c0*/  @P0 FFMA R15, R3, R26, R14 ;  /* 0x0000001a030f0223 */ /* 0x020fe4000000000e */
[----:B------:R-:W3:Y:S02]  /*19d0*/  @P0 LDG.E R14, desc[UR4][R12.64] ;  /* 0x000000040c0e0981 */ /* 0x000ee4000c1e1900 */
[----:B------:R-:W-:-:S04]  /*19e0*/  @P0 FFMA R15, -R2, R27, R15 ;  /* 0x0000001b020f0223 */ /* 0x000fc8000000010f */
[----:B------:R-:W-:Y:S01]  /*19f0*/  @P0 FFMA R23, -R0, R23, R15 ;  /* 0x0000001700170223 */ /* 0x000fe2000000010f */
[----:B------:R-:W-:-:S04]  /*1a00*/  @P0 IMAD.WIDE R10, R17, 0x4, R8 ;  /* 0x00000004110a0825 */ /* 0x000fc800078e0208 */
[----:B--2---:R-:W-:-:S05]  /*1a10*/  @P0 FADD R15, R23, R16 ;  /* 0x00000010170f0221 */ /* 0x004fca0000000000 */
[----:B------:R0:W-:Y:S04]  /*1a20*/  @P0 STG.E desc[UR4][R8.64], R15 ;  /* 0x0000000f08000986 */ /* 0x0001e8000c101904 */
[----:B------:R-:W2:Y:S01]  /*1a30*/  @P0 LDG.E R16, desc[UR4][R10.64] ;  /* 0x000000040a100981 */ /* 0x000ea2000c1e1900 */
[----:B------:R-:W-:Y:S01]  /*1a40*/  @P0 FMUL R18, R4, R26 ;  /* 0x0000001a04120220 */ /* 0x000fe20000400000 */
[----:B------:R-:W-:-:S03]  /*1a50*/  LOP3.LUT R6, R6, 0x1, RZ, 0xc0, !PT ;  /* 0x0000000106067812 */ /* 0x000fc600078ec0ff */
[----:B---3--:R-:W-:Y:S01]  /*1a60*/  @P0 FFMA R17, R3, R14, R18 ;  /* 0x0000000e03110223 */ /* 0x008fe20000000012 */
[----:B------:R-:W-:-:S03]  /*1a70*/  ISETP.NE.U32.AND P1, PT, R6, 0x1, PT ;  /* 0x000000010600780c */ /* 0x000fc60003f25070 */
[----:B------:R-:W-:Y:S01]  /*1a80*/  @P0 FFMA R17, -R2, R23, R17 ;  /* 0x0000001702110223 */ /* 0x000fe20000000111 */
[----:B------:R-:W-:-:S04]  /*1a90*/  @P0 IMAD.WIDE R12, R7, 0x4, R12 ;  /* 0x00000004070c0825 */ /* 0x000fc800078e020c */
[----:B------:R-:W-:Y:S02]  /*1aa0*/  @P0 FFMA R27, -R0, R27, R17 ;  /* 0x0000001b001b0223 */ /* 0x000fe40000000111 */
[----:B------:R0:W5:Y:S02]  /*1ab0*/  @P0 LDG.E R12, desc[UR4][R12.64] ;  /* 0x000000040c0c0981 */ /* 0x000164000c1e1900 */
[----:B--2---:R-:W-:-:S05]  /*1ac0*/  @P0 FADD R7, R27, R16 ;  /* 0x000000101b070221 */ /* 0x004fca0000000000 */
[----:B------:R0:W-:Y:S01]  /*1ad0*/  @P0 STG.E desc[UR4][R10.64], R7 ;  /* 0x000000070a000986 */ /* 0x0001e2000c101904 */
[----:B------:R-:W-:Y:S05]  /*1ae0*/  @P1 EXIT ;  /* 0x000000000000194d */ /* 0x000fea0003800000 */
[----:B------:R-:W-:-:S05]  /*1af0*/  IADD3 R5, PT, PT, -R5, RZ, RZ ;  /* 0x000000ff05057210 */ /* 0x000fca0007ffe1ff */
[----:B0-----:R-:W-:-:S05]  /*1b00*/  IMAD.WIDE R10, R5, 0x4, R10 ;  /* 0x00000004050a7825 */ /* 0x001fca00078e020a */
[----:B------:R-:W2:Y:S01]  /*1b10*/  LDG.E R6, desc[UR4][R10.64] ;  /* 0x000000040a067981 */ /* 0x000ea2000c1e1900 */
[----:B------:R-:W-:Y:S02]  /*1b20*/  @P0 MOV R25, R14 ;  /* 0x0000000e00190202 */ /* 0x000fe40000000f00 */
[----:B-----5:R-:W-:-:S03]  /*1b30*/  @P0 MOV R26, R12 ;  /* 0x0000000c001a0202 */ /* 0x020fc60000000f00 */
[----:B------:R-:W-:-:S04]  /*1b40*/  FMUL R4, R4, R25 ;  /* 0x0000001904047220 */ /* 0x000fc80000400000 */
[----:B------:R-:W-:-:S04]  /*1b50*/  FFMA R3, R3, R26, R4 ;  /* 0x0000001a03037223 */ /* 0x000fc80000000004 */
[----:B------:R-:W-:-:S04]  /*1b60*/  FFMA R3, -R2, R27, R3 ;  /* 0x0000001b02037223 */ /* 0x000fc80000000103 */
[----:B------:R-:W-:-:S04]  /*1b70*/  FFMA R3, -R0, R23, R3 ;  /* 0x0000001700037223 */ /* 0x000fc80000000103 */
[----:B--2---:R-:W-:-:S05]  /*1b80*/  FADD R3, R3, R6 ;  /* 0x0000000603037221 */ /* 0x004fca0000000000 */
[----:B------:R-:W-:Y:S01]  /*1b90*/  STG.E desc[UR4][R10.64], R3 ;  /* 0x000000030a007986 */ /* 0x000fe2000c101904 */
[----:B------:R-:W-:Y:S05]  /*1ba0*/  EXIT ;  /* 0x000000000000794d */ /* 0x000fea0003800000 */
        .weak           $__internal_1_$__cuda_sm3x_div_rn_noftz_f32_slowpath
        .type           $__internal_1_$__cuda_sm3x_div_rn_noftz_f32_slowpath,@function
        .size           $__internal_1_$__cuda_sm3x_div_rn_noftz_f32_slowpath,(.L_x_148 - $__internal_1_$__cuda_sm3x_div_rn_noftz_f32_slowpath)
$__internal_1_$__cuda_sm3x_div_rn_noftz_f32_slowpath:
[----:B------:R-:W-:Y:S02]  /*1bb0*/  SHF.R.U32.HI R7, RZ, 0x17, R6 ;  /* 0x00000017ff077819 */ /* 0x000fe40000011606 */
        /* <DEDUP_REMOVED lines=33> */
.L_x_58:
[----:B------:R-:W-:Y:S02]  /*1dd0*/  LEA R13, R7, 0xc0800000, 0x17 ;  /* 0xc0800000070d7811 */ /* 0x000fe400078eb8ff */
[----:B------:R-:W-:Y:S02]  /*1de0*/  IADD3 R14, PT, PT, R14, -0x7f, RZ ;  /* 0xffffff810e0e7810 */ /* 0x000fe40007ffe0ff */
[----:B------:R-:W-:-:S03]  /*1df0*/  IADD3 R15, PT, PT, -R13, R12, RZ ;  /* 0x0000000c0d0f7210 */ /* 0x000fc60007ffe1ff */
[C---:B------:R-:W-:Y:S01]  /*1e00*/  IMAD R5, R14.reuse, -0x800000, R5 ;  /* 0xff8000000e057824 */ /* 0x040fe200078e0205 */
        /* <DEDUP_REMOVED lines=24> */
[CCC-:B------:R-:W-:Y:S01]  /*1f90*/  FFMA.RZ R7, R12.reuse, R16.reuse, R13.reuse ;  /* 0x000000100c077223 */ /* 0x1c0fe2000000c00d */
[C---:B------:R-:W-:Y:S02]  /*1fa0*/  IADD3 R14, PT, PT, R15.reuse, 0x20, RZ ;  /* 0x000000200f0e7810 */ /* 0x040fe40007ffe0ff */
[----:B------:R-:W-:Y:S02]  /*1fb0*/  ISETP.NE.AND P2, PT, R15, RZ, PT ;  /* 0x000000ff0f00720c */ /* 0x000fe40003f45270 */
        /* <DEDUP_REMOVED lines=19> */
.L_x_64:
[----:B------:R-:W-:-:S04]  /*20f0*/  LOP3.LUT R5, R5, 0x80000000, RZ, 0xc0, !PT ;  /* 0x8000000005057812 */ /* 0x000fc800078ec0ff */
[----:B------:R-:W-:Y:S01]  /*2100*/  LOP3.LUT R5, R5, 0x7f800000, RZ, 0xfc, !PT ;  /* 0x7f80000005057812 */ /* 0x000fe200078efcff */
[----:B------:R-:W-:Y:S06]  /*2110*/  BRA `(.L_x_65) ;  /* 0x0000000000287947 */ /* 0x000fec0003800000 */
.L_x_63:
[----:B------:R-:W-:Y:S01]  /*2120*/  LEA R5, R14, R5, 0x17 ;  /* 0x000000050e057211 */ /* 0x000fe200078eb8ff */
[----:B------:R-:W-:Y:S06]  /*2130*/  BRA `(.L_x_65) ;  /* 0x0000000000207947 */ /* 0x000fec0003800000 */
.L_x_62:
[----:B------:R-:W-:-:S04]  /*2140*/  LOP3.LUT R5, R12, 0x80000000, R5, 0x48, !PT ;  /* 0x800000000c057812 */ /* 0x000fc800078e4805 */
[----:B------:R-:W-:Y:S01]  /*2150*/  LOP3.LUT R5, R5, 0x7f800000, RZ, 0xfc, !PT ;  /* 0x7f80000005057812 */ /* 0x000fe200078efcff */
[----:B------:R-:W-:Y:S06]  /*2160*/  BRA `(.L_x_65) ;  /* 0x0000000000147947 */ /* 0x000fec0003800000 */
.L_x_61:
[----:B------:R-:W-:Y:S01]  /*2170*/  LOP3.LUT R5, R12, 0x80000000, R5, 0x48, !PT ;  /* 0x800000000c057812 */ /* 0x000fe200078e4805 */
[----:B------:R-:W-:Y:S06]  /*2180*/  BRA `(.L_x_65) ;  /* 0x00000000000c7947 */ /* 0x000fec0003800000 */
.L_x_60:
[----:B------:R-:W0:Y:S01]  /*2190*/  MUFU.RSQ R5, -QNAN ;  /* 0xffc0000000057908 */ /* 0x000e220000001400 */
[----:B------:R-:W-:Y:S05]  /*21a0*/  BRA `(.L_x_65) ;  /* 0x0000000000047947 */ /* 0x000fea0003800000 */
.L_x_59:
[----:B------:R-:W-:-:S07]  /*21b0*/  FADD.FTZ R5, R5, R6 ;  /* 0x0000000605057221 */ /* 0x000fce0000010000 */
.L_x_65:
[----:B------:R-:W-:Y:S01]  /*21c0*/  HFMA2 R13, -RZ, RZ, 0, 0 ;  /* 0x00000000ff0d7431 */ /* 0x000fe200000001ff */
[----:B------:R-:W-:-:S04]  /*21d0*/  MOV R12, R8 ;  /* 0x00000008000c7202 */ /* 0x000fc80000000f00 */
[----:B0-----:R-:W-:Y:S05]  /*21e0*/  RET.REL.NODEC R12 `(_Z19d_recursiveGaussianPfS_iif) ;  /* 0xffffffdc0c847950 */ /* 0x001fea0003c3ffff */
.L_x_66:
        /* <DEDUP_REMOVED lines=9> */
.L_x_148:


//--------------------- .text._Z11d_transposePfS_ii --------------------------
	.section	.text._Z11d_transposePfS_ii,"ax",@progbits
	.align	128
        .global         _Z11d_transposePfS_ii
        .type           _Z11d_transposePfS_ii,@function
        .size           _Z11d_transposePfS_ii,(.L_x_156 - _Z11d_transposePfS_ii)
        .other          _Z11d_transposePfS_ii,@"STO_CUDA_ENTRY STV_DEFAULT"
_Z11d_transposePfS_ii:
.text._Z11d_transposePfS_ii:
[----:B------:R-:W-:Y:S01]  /*0000*/  LDC R1, c[0x0][0x37c] ;  /* 0x0000df00ff017b82 */ /* 0x000fe20000000800 */
[----:B------:R-:W0:Y:S01]  /*0010*/  S2R R8, SR_TID.Y ;  /* 0x0000000000087919 */ /* 0x000e220000002200 */
[----:B------:R-:W1:Y:S01]  /*0020*/  LDCU.64 UR6, c[0x0][0x390] ;  /* 0x00007200ff0677ac */ /* 0x000e620008000a00 */
[----:B------:R-:W0:Y:S01]  /*0030*/  S2R R9, SR_CTAID.Y ;  /* 0x0000000000097919 */ /* 0x000e220000002600 */
[----:B------:R-:W2:Y:S01]  /*0040*/  LDCU.64 UR4, c[0x0][0x358] ;  /* 0x00006b00ff0477ac */ /* 0x000ea20008000a00 */
[----:B------:R-:W3:Y:S01]  /*0050*/  S2R R7, SR_CTAID.X ;  /* 0x0000000000077919 */ /* 0x000ee20000002500 */
[----:B------:R-:W3:Y:S01]  /*0060*/  S2R R6, SR_TID.X ;  /* 0x0000000000067919 */ /* 0x000ee20000002100 */
[----:B0-----:R-:W-:-:S05]  /*0070*/  IMAD R5, R9, 0x20, R8 ;  /* 0x0000002009057824 */ /* 0x001fca00078e0208 */
[----:B-1----:R-:W-:Y:S02]  /*0080*/  ISETP.GE.U32.AND P0, PT, R5, UR7, PT ;  /* 0x0000000705007c0c */ /* 0x002fe4000bf06070 */
[----:B---3--:R-:W-:-:S04]  /*0090*/  LEA R0, R7, R6, 0x5 ;  /* 0x0000000607007211 */ /* 0x008fc800078e28ff */
[----:B------:R-:W-:-:S13]  /*00a0*/  ISETP.GE.U32.OR P0, PT, R0, UR6, P0 ;  /* 0x0000000600007c0c */ /* 0x000fda0008706470 */
[----:B------:R-:W0:Y:S01]  /*00b0*/  @!P0 LDC.64 R2, c[0x0][0x380] ;  /* 0x0000e000ff028b82 */ /* 0x000e220000000a00 */
[----:B------:R-:W-:-:S04]  /*00c0*/  @!P0 IMAD R5, R5, UR6, R0 ;  /* 0x0000000605058c24 */ /* 0x000fc8000f8e0200 */
[----:B0-----:R-:W-:-:S06]  /*00d0*/  @!P0 IMAD.WIDE.U32 R2, R5, 0x4, R2 ;  /* 0x0000000405028825 */ /* 0x001fcc00078e0002 */
[----:B--2---:R-:W2:Y:S01]  /*00e0*/  @!P0 LDG.E R2, desc[UR4][R2.64] ;  /* 0x0000000402028981 */ /* 0x004ea2000c1e1900 */
[----:B------:R-:W-:Y:S01]  /*00f0*/  @!P0 MOV R0, 0x400 ;  /* 0x0000040000008802 */ /* 0x000fe20000000f00 */
[----:B------:R-:W-:Y:S01]  /*0100*/  IMAD R4, R9, 0x20, R6 ;  /* 0x0000002009047824 */ /* 0x000fe200078e0206 */
[----:B------:R-:W-:Y:S01]  /*0110*/  LEA R7, R7, R8, 0x5 ;  /* 0x0000000807077211 */ /* 0x000fe200078e28ff */
[----:B------:R-:W0:Y:S03]  /*0120*/  @!P0 S2R R5, SR_CgaCtaId ;  /* 0x0000000000058919 */ /* 0x000e260000008800 */
[----:B------:R-:W-:-:S04]  /*0130*/  ISETP.GE.U32.AND P1, PT, R4, UR7, PT ;  /* 0x0000000704007c0c */ /* 0x000fc8000bf26070 */
[----:B------:R-:W-:Y:S02]  /*0140*/  ISETP.GE.U32.OR P1, PT, R7, UR6, P1 ;  /* 0x0000000607007c0c */ /* 0x000fe40008f26470 */
[----:B0-----:R-:W-:-:S05]  /*0150*/  @!P0 LEA R0, R5, R0, 0x18 ;  /* 0x0000000005008211 */ /* 0x001fca00078ec0ff */
[----:B------:R-:W-:-:S04]  /*0160*/  @!P0 IMAD R0, R8, 0x84, R0 ;  /* 0x0000008408008824 */ /* 0x000fc800078e0200 */
[----:B------:R-:W-:-:S05]  /*0170*/  @!P0 IMAD R5, R6, 0x4, R0 ;  /* 0x0000000406058824 */ /* 0x000fca00078e0200 */
[----:B--2---:R0:W-:Y:S01]  /*0180*/  @!P0 STS [R5], R2 ;  /* 0x0000000205008388 */ /* 0x0041e20000000800 */
[----:B------:R-:W-:Y:S06]  /*0190*/  BAR.SYNC.DEFER_BLOCKING 0x0 ;  /* 0x0000000000007b1d */ /* 0x000fec0000010000 */
[----:B------:R-:W-:Y:S05]  /*01a0*/  @P1 EXIT ;  /* 0x000000000000194d */ /* 0x000fea0003800000 */
[----:B------:R-:W1:Y:S01]  /*01b0*/  S2R R3, SR_CgaCtaId ;  /* 0x0000000000037919 */ /* 0x000e620000008800 */
[----:B------:R-:W-:Y:S01]  /*01c0*/  MOV R0, 0x400 ;  /* 0x0000040000007802 */ /* 0x000fe20000000f00 */
[----:B------:R-:W-:-:S04]  /*01d0*/  IMAD R4, R7, UR7, R4 ;  /* 0x0000000707047c24 */ /* 0x000fc8000f8e0204 */
[----:B0-----:R-:W-:Y:S01]  /*01e0*/  IMAD.SHL.U32 R5, R4, 0x4, RZ ;  /* 0x0000000404057824 */ /* 0x001fe200078e00ff */
[----:B-1----:R-:W-:-:S05]  /*01f0*/  LEA R3, R3, R0, 0x18 ;  /* 0x0000000003037211 */ /* 0x002fca00078ec0ff */
[----:B------:R-:W-:Y:S02]  /*0200*/  IMAD R0, R6, 0x84, R3 ;  /* 0x0000008406007824 */ /* 0x000fe400078e0203 */
[----:B------:R-:W0:Y:S03]  /*0210*/  LDC.64 R2, c[0x0][0x388] ;  /* 0x0000e200ff027b82 */ /* 0x000e260000000a00 */
[----:B------:R-:W-:-:S05]  /*0220*/  LEA R0, R8, R0, 0x2 ;  /* 0x0000000008007211 */ /* 0x000fca00078e10ff */
[----:B------:R-:W1:Y:S01]  /*0230*/  LDS R9, [R0] ;  /* 0x0000000000097984 */ /* 0x000e620000000800 */
[----:B0-----:R-:W-:-:S05]  /*0240*/  IMAD.WIDE.U32 R2, R5, 0x4, R2 ;  /* 0x0000000405027825 */ /* 0x001fca00078e0002 */
[----:B-1----:R-:W-:Y:S01]  /*0250*/  STG.E desc[UR4][R2.64], R9 ;  /* 0x0000000902007986 */ /* 0x002fe2000c101904 */
[----:B------:R-:W-:Y:S05]  /*0260*/  EXIT ;  /* 0x000000000000794d */ /* 0x000fea0003800000 */
.L_x_67:
        /* <DEDUP_REMOVED lines=9> */
.L_x_156:


//--------------------- .text._Z16DisplayThresholdiiPf --------------------------
	.section	.text._Z16DisplayThresholdiiPf,"ax",@progbits
	.align	128
        .global         _Z16DisplayThresholdiiPf
        .type           _Z16DisplayThresholdiiPf,@function
        .size           _Z16DisplayThresholdiiPf,(.L_x_157 - _Z16DisplayThresholdiiPf)
        .other          _Z16DisplayThresholdiiPf,@"STO_CUDA_ENTRY STV_DEFAULT"
_Z16DisplayThresholdiiPf:
.text._Z16DisplayThresholdiiPf:
        /* <DEDUP_REMOVED lines=16> */
[----:B------:R-:W-:-:S05]  /*0100*/  SHF.L.U32 R5, R0, 0x2, RZ ;  /* 0x0000000200057819 */ /* 0x000fca00000006ff */
[----:B0-----:R-:W-:-:S05]  /*0110*/  IMAD.WIDE R2, R5, 0x4, R2 ;  /* 0x0000000405027825 */ /* 0x001fca00078e0202 */
[----:B-1----:R-:W2:Y:S04]  /*0120*/  LDG.E R5, desc[UR4][R2.64] ;  /* 0x0000000402057981 */ /* 0x002ea8000c1e1900 */
[----:B--2---:R-:W-:Y:S04]  /*0130*/  STG.E desc[UR4][R2.64+0x4], R5 ;  /* 0x0000040502007986 */ /* 0x004fe8000c101904 */
[----:B------:R-:W-:Y:S01]  /*0140*/  STG.E desc[UR4][R2.64+0x8], R5 ;  /* 0x0000080502007986 */ /* 0x000fe2000c101904 */
[----:B------:R-:W-:Y:S05]  /*0150*/  EXIT ;  /* 0x000000000000794d */ /* 0x000fea0003800000 */
.L_x_68:
        /* <DEDUP_REMOVED lines=10> */
.L_x_157:


//--------------------- .text._Z15d_lab_to_rec709Pfii --------------------------
	.section	.text._Z15d_lab_to_rec709Pfii,"ax",@progbits
	.align	128
        .global         _Z15d_lab_to_rec709Pfii
        .type           _Z15d_lab_to_rec709Pfii,@function
        .size           _Z15d_lab_to_rec709Pfii,(.L_x_149 - _Z15d_lab_to_rec709Pfii)
        .other          _Z15d_lab_to_rec709Pfii,@"STO_CUDA_ENTRY STV_DEFAULT"
_Z15d_lab_to_rec709Pfii:
.text._Z15d_lab_to_rec709Pfii:
        /* <DEDUP_REMOVED lines=19> */
[----:B------:R-:W3:Y:S04]  /*0130*/  LDG.E R8, desc[UR4][R4.64+0x4] ;  /* 0x0000040404087981 */ /* 0x000ee8000c1e1900 */
[----:B------:R-:W4:Y:S01]  /*0140*/  LDG.E R6, desc[UR4][R4.64+0x8] ;  /* 0x0000080404067981 */ /* 0x000f22000c1e1900 */
[----:B------:R-:W-:Y:S01]  /*0150*/  HFMA2 R7, -RZ, RZ, 3.390625, 0 ;  /* 0x42c80000ff077431 */ /* 0x000fe200000001ff */
[----:B------:R-:W-:Y:S01]  /*0160*/  MOV R2, 0x42e80000 ;  /* 0x42e8000000027802 */ /* 0x000fe20000000f00 */
[----:B------:R-:W-:Y:S01]  /*0170*/  HFMA2 R3, -RZ, RZ, 1.0126953125, 1.4482421875 ;  /* 0x3c0d3dcbff037431 */ /* 0x000fe200000001ff */
[----:B------:R-:W-:Y:S04]  /*0180*/  BSSY.RECONVERGENT B0, `(.L_x_69) ;  /* 0x000000f000007945 */ /* 0x000fe80003800200 */
[----:B------:R-:W-:-:S04]  /*0190*/  FFMA R2, R3, -R2, 1 ;  /* 0x3f80000003027423 */ /* 0x000fc80000000802 */
[----:B------:R-:W-:Y:S01]  /*01a0*/  FFMA R3, R2, R3, 0.0086206896230578422546 ;  /* 0x3c0d3dcb02037423 */ /* 0x000fe20000000003 */
[----:B--2---:R-:W-:-:S04]  /*01b0*/  FFMA R0, R0, R7, 16 ;  /* 0x4180000000007423 */ /* 0x004fc80000000007 */
[----:B------:R-:W0:Y:S01]  /*01c0*/  FCHK P0, R0, 116 ;  /* 0x42e8000000007902 */ /* 0x000e220000000000 */
[----:B------:R-:W-:Y:S01]  /*01d0*/  FFMA R2, R0, R3, RZ ;  /* 0x0000000300027223 */ /* 0x000fe200000000ff */
[----:B---3--:R-:W-:Y:S01]  /*01e0*/  FADD R8, R8, -0.5 ;  /* 0xbf00000008087421 */ /* 0x008fe20000000000 */
[----:B----4-:R-:W-:Y:S02]  /*01f0*/  FADD R6, R6, -0.5 ;  /* 0xbf00000006067421 */ /* 0x010fe40000000000 */
[----:B------:R-:W-:-:S04]  /*0200*/  FFMA R7, R2, -116, R0 ;  /* 0xc2e8000002077823 */ /* 0x000fc80000000000 */
[----:B------:R-:W-:Y:S01]  /*0210*/  FFMA R2, R3, R7, R2 ;  /* 0x0000000703027223 */ /* 0x000fe20000000002 */
[----:B0-----:R-:W-:Y:S06]  /*0220*/  @!P0 BRA `(.L_x_70) ;  /* 0x0000000000108947 */ /* 0x001fec0003800000 */
[----:B------:R-:W-:Y:S02]  /*0230*/  MOV R3, 0x42e80000 ;  /* 0x42e8000000037802 */ /* 0x000fe40000000f00 */
[----:B------:R-:W-:-:S07]  /*0240*/  MOV R10, 0x260 ;  /* 0x00000260000a7802 */ /* 0x000fce0000000f00 */
[----:B------:R-:W-:Y:S05]  /*0250*/  CALL.REL.NOINC `($__internal_2_$__cuda_sm3x_div_rn_noftz_f32_slowpath) ;  /* 0x0000001400807944 */ /* 0x000fea0003c00000 */
[----:B------:R-:W-:-:S07]  /*0260*/  MOV R2, R0 ;  /* 0x0000000000027202 */ /* 0x000fce0000000f00 */
.L_x_70:
[----:B------:R-:W-:Y:S05]  /*0270*/  BSYNC.RECONVERGENT B0 ;  /* 0x0000000000007941 */ /* 0x000fea0003800200 */
.L_x_69:
[----:B------:R-:W-:Y:S01]  /*0280*/  FSETP.GE.AND P0, PT, R2, 0.20689299702644348145, PT ;  /* 0x3e53dbc20200780b */ /* 0x000fe20003f06000 */
[----:B------:R-:W-:-:S12]  /*0290*/  BSSY.RECONVERGENT B0, `(.L_x_71) ;  /* 0x0000014000007945 */ /* 0x000fd80003800200 */
[----:B------:R-:W-:-:S04]  /*02a0*/  @P0 FMUL R7, R2, R2 ;  /* 0x0000000202070220 */ /* 0x000fc80000400000 */
[----:B------:R-:W-:Y:S01]  /*02b0*/  @P0 FMUL R7, R7, R2 ;  /* 0x0000000207070220 */ /* 0x000fe20000400000 */
[----:B------:R-:W-:Y:S06]  /*02c0*/  @P0 BRA `(.L_x_72) ;  /* 0x0000000000400947 */ /* 0x000fec0003800000 */
[----:B------:R-:W-:Y:S01]  /*02d0*/  HFMA2 R10, -RZ, RZ, 1.5029296875, -4.76837158203125e-06 ;  /* 0x3e038050ff0a7431 */ /* 0x000fe200000001ff */
[----:B------:R-:W-:Y:S01]  /*02e0*/  MOV R3, 0x40f92f1b ;  /* 0x40f92f1b00037802 */ /* 0x000fe20000000f00 */
[----:B------:R-:W-:Y:S01]  /*02f0*/  FADD R0, R2, -0.13793103396892547607 ;  /* 0xbe0d3dcb02007421 */ /* 0x000fe20000000000 */
[----:B------:R-:W-:Y:S03]  /*0300*/  BSSY.RECONVERGENT B1, `(.L_x_72) ;  /* 0x000000c000017945 */ /* 0x000fe60003800200 */
[----:B------:R-:W0:Y:S01]  /*0310*/  FCHK P0, R0, 7.7870001792907714844 ;  /* 0x40f92f1b00007902 */ /* 0x000e220000000000 */
[----:B------:R-:W-:-:S04]  /*0320*/  FFMA R3, R10, -R3, 1 ;  /* 0x3f8000000a037423 */ /* 0x000fc80000000803 */
[----:B------:R-:W-:-:S04]  /*0330*/  FFMA R3, R3, R10, 0.12841916084289550781 ;  /* 0x3e03805003037423 */ /* 0x000fc8000000000a */
[----:B------:R-:W-:-:S04]  /*0340*/  FFMA R7, R0, R3, RZ ;  /* 0x0000000300077223 */ /* 0x000fc800000000ff */
[----:B------:R-:W-:-:S04]  /*0350*/  FFMA R10, R7, -7.7870001792907714844, R0 ;  /* 0xc0f92f1b070a7823 */ /* 0x000fc80000000000 */
[----:B------:R-:W-:Y:S01]  /*0360*/  FFMA R7, R3, R10, R7 ;  /* 0x0000000a03077223 */ /* 0x000fe20000000007 */
[----:B0-----:R-:W-:Y:S06]  /*0370*/  @!P0 BRA `(.L_x_73) ;  /* 0x0000000000108947 */ /* 0x001fec0003800000 */
[----:B------:R-:W-:Y:S02]  /*0380*/  MOV R3, 0x40f92f1b ;  /* 0x40f92f1b00037802 */ /* 0x000fe40000000f00 */
[----:B------:R-:W-:-:S07]  /*0390*/  MOV R10, 0x3b0 ;  /* 0x000003b0000a7802 */ /* 0x000fce0000000f00 */
[----:B------:R-:W-:Y:S05]  /*03a0*/  CALL.REL.NOINC `($__internal_2_$__cuda_sm3x_div_rn_noftz_f32_slowpath) ;  /* 0x00000014002c7944 */ /* 0x000fea0003c00000 */
[----:B------:R-:W-:-:S07]  /*03b0*/  MOV R7, R0 ;  /* 0x0000000000077202 */ /* 0x000fce0000000f00 */
.L_x_73:
[----:B------:R-:W-:Y:S05]  /*03c0*/  BSYNC.RECONVERGENT B1 ;  /* 0x0000000000017941 */ /* 0x000fea0003800200 */
.L_x_72:
[----:B------:R-:W-:Y:S05]  /*03d0*/  BSYNC.RECONVERGENT B0 ;  /* 0x0000000000007941 */ /* 0x000fea0003800200 */
.L_x_71:
[----:B------:R-:W-:Y:S01]  /*03e0*/  HFMA2 R10, -RZ, RZ, 0.87646484375, 0.000785350799560546875 ;  /* 0x3b03126fff0a7431 */ /* 0x000fe200000001ff */
[----:B------:R-:W-:Y:S01]  /*03f0*/  MOV R3, 0x43fa0000 ;  /* 0x43fa000000037802 */ /* 0x000fe20000000f00 */
[----:B------:R-:W-:Y:S01]  /*0400*/  FMUL R0, R8, 200 ;  /* 0x4348000008007820 */ /* 0x000fe20000400000 */
[----:B------:R-:W-:Y:S03]  /*0410*/  BSSY.RECONVERGENT B0, `(.L_x_74) ;  /* 0x000000c000007945 */ /* 0x000fe60003800200 */
[----:B------:R-:W0:Y:S01]  /*0420*/  FCHK P0, R0, 500 ;  /* 0x43fa000000007902 */ /* 0x000e220000000000 */
[----:B------:R-:W-:-:S04]  /*0430*/  FFMA R3, R10, -R3, 1 ;  /* 0x3f8000000a037423 */ /* 0x000fc80000000803 */
[----:B------:R-:W-:-:S04]  /*0440*/  FFMA R3, R3, R10, 0.0020000000949949026108 ;  /* 0x3b03126f03037423 */ /* 0x000fc8000000000a */
[----:B------:R-:W-:-:S04]  /*0450*/  FFMA R8, R0, R3, RZ ;  /* 0x0000000300087223 */ /* 0x000fc800000000ff */
[----:B------:R-:W-:-:S04]  /*0460*/  FFMA R9, R8, -500, R0 ;  /* 0xc3fa000008097823 */ /* 0x000fc80000000000 */
[----:B------:R-:W-:Y:S01]  /*0470*/  FFMA R3, R3, R9, R8 ;  /* 0x0000000903037223 */ /* 0x000fe20000000008 */
[----:B0-----:R-:W-:Y:S06]  /*0480*/  @!P0 BRA `(.L_x_75) ;  /* 0x0000000000108947 */ /* 0x001fec0003800000 */
[----:B------:R-:W-:Y:S02]  /*0490*/  MOV R3, 0x43fa0000 ;  /* 0x43fa000000037802 */ /* 0x000fe40000000f00 */
[----:B------:R-:W-:-:S07]  /*04a0*/  MOV R10, 0x4c0 ;  /* 0x000004c0000a7802 */ /* 0x000fce0000000f00 */
[----:B------:R-:W-:Y:S05]  /*04b0*/  CALL.REL.NOINC `($__internal_2_$__cuda_sm3x_div_rn_noftz_f32_slowpath) ;  /* 0x0000001000e87944 */ /* 0x000fea0003c00000 */
[----:B------:R-:W-:-:S07]  /*04c0*/  MOV R3, R0 ;  /* 0x0000000000037202 */ /* 0x000fce0000000f00 */
.L_x_75:
[----:B------:R-:W-:Y:S05]  /*04d0*/  BSYNC.RECONVERGENT B0 ;  /* 0x0000000000007941 */ /* 0x000fea0003800200 */
.L_x_74:
[----:B------:R-:W-:Y:S01]  /*04e0*/  FADD R3, R3, R2 ;  /* 0x0000000203037221 */ /* 0x000fe20000000000 */
[----:B------:R-:W-:Y:S04]  /*04f0*/  BSSY.RECONVERGENT B0, `(.L_x_76) ;  /* 0x0000016000007945 */ /* 0x000fe80003800200 */
[----:B------:R-:W-:-:S13]  /*0500*/  FSETP.GE.AND P0, PT, R3, 0.20689299702644348145, PT ;  /* 0x3e53dbc20300780b */ /* 0x000fda0003f06000 */
        /* <DEDUP_REMOVED lines=14> */
[----:B------:R-:W-:Y:S02]  /*05f0*/  MOV R0, R10 ;  /* 0x0000000a00007202 */ /* 0x000fe40000000f00 */
[----:B------:R-:W-:Y:S02]  /*0600*/  MOV R3, 0x40f92f1b ;  /* 0x40f92f1b00037802 */ /* 0x000fe40000000f00 */
[----:B------:R-:W-:-:S07]  /*0610*/  MOV R10, 0x630 ;  /* 0x00000630000a7802 */ /* 0x000fce0000000f00 */
[----:B------:R-:W-:Y:S05]  /*0620*/  CALL.REL.NOINC `($__internal_2_$__cuda_sm3x_div_rn_noftz_f32_slowpath) ;  /* 0x00000010008c7944 */ /* 0x000fea0003c00000 */
[----:B------:R-:W-:-:S07]  /*0630*/  MOV R8, R0 ;  /* 0x0000000000087202 */ /* 0x000fce0000000f00 */
.L_x_78:
[----:B------:R-:W-:Y:S05]  /*0640*/  BSYNC.RECONVERGENT B1 ;  /* 0x0000000000017941 */ /* 0x000fea0003800200 */
.L_x_77:
[----:B------:R-:W-:Y:S05]  /*0650*/  BSYNC.RECONVERGENT B0 ;  /* 0x0000000000007941 */ /* 0x000fea0003800200 */
.L_x_76:
[----:B------:R-:W-:Y:S01]  /*0660*/  HFMA2 R10, -RZ, RZ, 0.95458984375, -112.625 ;  /* 0x3ba3d70aff0a7431 */ /* 0x000fe200000001ff */
[----:B------:R-:W-:Y:S01]  /*0670*/  MOV R3, 0x43480000 ;  /* 0x4348000000037802 */ /* 0x000fe20000000f00 */
[----:B------:R-:W-:Y:S01]  /*0680*/  FMUL R0, R6, 200 ;  /* 0x4348000006007820 */ /* 0x000fe20000400000 */
[----:B------:R-:W-:Y:S03]  /*0690*/  BSSY.RECONVERGENT B0, `(.L_x_79) ;  /* 0x000000c000007945 */ /* 0x000fe60003800200 */
[----:B------:R-:W0:Y:S01]  /*06a0*/  FCHK P0, R0, 200 ;  /* 0x4348000000007902 */ /* 0x000e220000000000 */
[----:B------:R-:W-:-:S04]  /*06b0*/  FFMA R3, R10, -R3, 1 ;  /* 0x3f8000000a037423 */ /* 0x000fc80000000803 */
[----:B------:R-:W-:-:S04]  /*06c0*/  FFMA R3, R3, R10, 0.0049999998882412910461 ;  /* 0x3ba3d70a03037423 */ /* 0x000fc8000000000a */
        /* <DEDUP_REMOVED lines=8> */
.L_x_80:
[----:B------:R-:W-:Y:S05]  /*0750*/  BSYNC.RECONVERGENT B0 ;  /* 0x0000000000007941 */ /* 0x000fea0003800200 */
.L_x_79:
[----:B------:R-:W-:Y:S01]  /*0760*/  FADD R3, -R3, R2 ;  /* 0x0000000203037221 */ /* 0x000fe20000000100 */
        /* <DEDUP_REMOVED lines=20> */
.L_x_83:
[----:B------:R-:W-:Y:S05]  /*08b0*/  BSYNC.RECONVERGENT B1 ;  /* 0x0000000000017941 */ /* 0x000fea0003800200 */
.L_x_82:
[----:B------:R-:W-:Y:S05]  /*08c0*/  BSYNC.RECONVERGENT B0 ;  /* 0x0000000000007941 */ /* 0x000fea0003800200 */
.L_x_81:
[----:B------:R-:W-:Y:S01]  /*08d0*/  FMUL R8, R8, 0.95045602321624755859 ;  /* 0x3f73511608087820 */ /* 0x000fe20000400000 */
[C---:B------:R-:W-:Y:S01]  /*08e0*/  FMUL R9, R7.reuse, -1.5371384620666503906 ;  /* 0xbfc4c0f407097820 */ /* 0x040fe20000400000 */
[----:B------:R-:W-:Y:S01]  /*08f0*/  FMUL R3, R0, 1.0887540578842163086 ;  /* 0x3f8b5c4b00037820 */ /* 0x000fe20000400000 */
[----:B------:R-:W-:Y:S01]  /*0900*/  BSSY.RECONVERGENT B0, `(.L_x_84) ;  /* 0x0000055000007945 */ /* 0x000fe20003800200 */
[C---:B------:R-:W-:Y:S01]  /*0910*/  FMUL R0, R8.reuse, -0.96926599740982055664 ;  /* 0xbf7821d108007820 */ /* 0x040fe20000400000 */
[C---:B------:R-:W-:Y:S01]  /*0920*/  FFMA R2, R8.reuse, 3.2404541969299316406, R9 ;  /* 0x404f639a08027823 */ /* 0x040fe20000000009 */
[C---:B------:R-:W-:Y:S02]  /*0930*/  FMUL R9, R7.reuse, -0.2040258944034576416 ;  /* 0xbe50ec2a07097820 */ /* 0x040fe40000400000 */
[----:B------:R-:W-:Y:S01]  /*0940*/  FFMA R6, R7, 1.8760107755661010742, R0 ;  /* 0x3ff0211f07067823 */ /* 0x000fe20000000000 */
[----:B------:R-:W-:Y:S01]  /*0950*/  FFMA R2, R3, -0.49853140115737915039, R2 ;  /* 0xbeff3f8203027823 */ /* 0x000fe20000000002 */
[----:B------:R-:W-:-:S04]  /*0960*/  FFMA R8, R8, 0.055643398314714431763, R9 ;  /* 0x3d63ea5508087823 */ /* 0x000fc80000000009 */
[----:B------:R-:W-:Y:S01]  /*0970*/  FSETP.GEU.AND P0, PT, R2, 0.018100000917911529541, PT ;  /* 0x3c9446740200780b */ /* 0x000fe20003f0e000 */
[C---:B------:R-:W-:Y:S01]  /*0980*/  FFMA R0, R3.reuse, 1.0572252273559570312, R8 ;  /* 0x3f87532803007823 */ /* 0x040fe20000000008 */
[----:B------:R-:W-:-:S11]  /*0990*/  FFMA R3, R3, 0.041556000709533691406, R6 ;  /* 0x3d2a36a003037823 */ /* 0x000fd60000000006 */
[C---:B------:R-:W-:Y:S01]  /*09a0*/  @!P0 FMUL R7, R2.reuse, 4.5 ;  /* 0x4090000002078820 */ /* 0x040fe20000400000 */
[----:B------:R-:W-:-:S04]  /*09b0*/  @!P0 FSETP.GEU.AND P1, PT, R2, RZ, PT ;  /* 0x000000ff0200820b */ /* 0x000fc80003f2e000 */
[----:B------:R-:W-:Y:S01]  /*09c0*/  @!P0 FSEL R7, R7, RZ, P1 ;  /* 0x000000ff07078208 */ /* 0x000fe20000800000 */
[----:B------:R-:W-:Y:S08]  /*09d0*/  @!P0 BRA `(.L_x_85) ;  /* 0x00000004001c8947 */ /* 0x000ff00003800000 */
[----:B------:R-:W-:Y:S01]  /*09e0*/  FSETP.NEU.AND P0, PT, R2, 1, PT ;  /* 0x3f8000000200780b */ /* 0x000fe20003f0d000 */
[----:B------:R-:W-:Y:S01]  /*09f0*/  BSSY.RECONVERGENT B1, `(.L_x_86) ;  /* 0x0000044000017945 */ /* 0x000fe20003800200 */
[----:B------:R-:W-:Y:S01]  /*0a00*/  HFMA2 R6, -RZ, RZ, 1.88671875, -0.366455078125 ;  /* 0x3f8cb5ddff067431 */ /* 0x000fe200000001ff */
[----:B------:R-:W-:-:S10]  /*0a10*/  MOV R7, 0x3f800000 ;  /* 0x3f80000000077802 */ /* 0x000fd40000000f00 */
[----:B------:R-:W-:Y:S05]  /*0a20*/  @!P0 BRA `(.L_x_87) ;  /* 0x0000000400008947 */ /* 0x000fea0003800000 */
[----:B------:R-:W-:-:S13]  /*0a30*/  FSETP.NAN.AND P0, PT, |R2|, |R2|, PT ;  /* 0x400000020200720b */ /* 0x000fda0003f08200 */
[----:B------:R-:W-:Y:S01]  /*0a40*/  @P0 FADD R7, R2, 0.44999998807907104492 ;  /* 0x3ee6666602070421 */ /* 0x000fe20000000000 */
[----:B------:R-:W-:Y:S06]  /*0a50*/  @P0 BRA `(.L_x_87) ;  /* 0x0000000000f40947 */ /* 0x000fec0003800000 */
[C---:B------:R-:W-:Y:S01]  /*0a60*/  FMUL R7, |R2|.reuse, 16777216 ;  /* 0x4b80000002077820 */ /* 0x040fe20000400200 */
[----:B------:R-:W-:Y:S01]  /*0a70*/  FSETP.GEU.AND P0, PT, |R2|, 1.175494350822287508e-38, PT ;  /* 0x008000000200780b */ /* 0x000fe20003f0e200 */
[----:B------:R-:W-:-:S03]  /*0a80*/  HFMA2 R15, -RZ, RZ, 0.771484375, 0.21533203125 ;  /* 0x3a2c32e4ff0f7431 */ /* 0x000fc600000001ff */
[----:B------:R-:W-:-:S04]  /*0a90*/  FSEL R7, R7, |R2|, !P0 ;  /* 0x4000000207077208 */ /* 0x000fc80004000000 */
[----:B------:R-:W-:-:S04]  /*0aa0*/  IADD3 R8, PT, PT, R7, -0x3f3504f3, RZ ;  /* 0xc0cafb0d07087810 */ /* 0x000fc80007ffe0ff */
[----:B------:R-:W-:-:S04]  /*0ab0*/  LOP3.LUT R8, R8, 0xff800000, RZ, 0xc0, !PT ;  /* 0xff80000008087812 */ /* 0x000fc800078ec0ff */
[-C--:B------:R-:W-:Y:S02]  /*0ac0*/  IADD3 R7, PT, PT, R7, -R8.reuse, RZ ;  /* 0x8000000807077210 */ /* 0x080fe40007ffe0ff */
[----:B------:R-:W-:-:S03]  /*0ad0*/  I2FP.F32.S32 R8, R8 ;  /* 0x0000000800087245 */ /* 0x000fc60000201400 */
[C---:B------:R-:W-:Y:S01]  /*0ae0*/  FADD R10, R7.reuse, 1 ;  /* 0x3f800000070a7421 */ /* 0x040fe20000000000 */
[----:B------:R-:W-:Y:S01]  /*0af0*/  FADD R9, R7, -1 ;  /* 0xbf80000007097421 */ /* 0x000fe20000000000 */
[----:B------:R-:W-:Y:S02]  /*0b00*/  FSEL R7, RZ, -24, P0 ;  /* 0xc1c00000ff077808 */ /* 0x000fe40000000000 */
[----:B------:R-:W-:Y:S01]  /*0b10*/  FSETP.NEU.AND P0, PT, |R2|, +INF , PT ;  /* 0x7f8000000200780b */ /* 0x000fe20003f0d200 */
[----:B------:R-:W-:Y:S01]  /*0b20*/  FADD R11, R9, R9 ;  /* 0x00000009090b7221 */ /* 0x000fe20000000000 */
[----:B------:R-:W0:Y:S01]  /*0b30*/  MUFU.RCP R10, R10 ;  /* 0x0000000a000a7308 */ /* 0x000e220000001000 */
[----:B------:R-:W-:-:S10]  /*0b40*/  FFMA R8, R8, 1.1920928955078125e-07, R7 ;  /* 0x3400000008087823 */ /* 0x000fd40000000007 */
[----:B------:R-:W-:Y:S01]  /*0b50*/  @!P0 FADD R2, R2, R2 ;  /* 0x0000000202028221 */ /* 0x000fe20000000000 */
[----:B0-----:R-:W-:-:S04]  /*0b60*/  FMUL R11, R10, R11 ;  /* 0x0000000b0a0b7220 */ /* 0x001fc80000400000 */
[----:B------:R-:W-:Y:S01]  /*0b70*/  FADD R13, R9, -R11 ;  /* 0x8000000b090d7221 */ /* 0x000fe20000000000 */
[C---:B------:R-:W-:Y:S01]  /*0b80*/  FMUL R12, R11.reuse, R11 ;  /* 0x0000000b0b0c7220 */ /* 0x040fe20000400000 */
[----:B------:R-:W-:Y:S02]  /*0b90*/  FFMA R7, R11, 1.4426950216293334961, R8 ;  /* 0x3fb8aa3b0b077823 */ /* 0x000fe40000000008 */
[----:B------:R-:W-:Y:S01]  /*0ba0*/  FADD R14, R13, R13 ;  /* 0x0000000d0d0e7221 */ /* 0x000fe20000000000 */
[----:B------:R-:W-:Y:S01]  /*0bb0*/  FFMA R13, R12, R15, 0.0032181653659790754318 ;  /* 0x3b52e7db0c0d7423 */ /* 0x000fe2000000000f */
[----:B------:R-:W-:Y:S02]  /*0bc0*/  FADD R8, R8, -R7 ;  /* 0x8000000708087221 */ /* 0x000fe40000000000 */
[----:B------:R-:W-:Y:S01]  /*0bd0*/  FFMA R9, R9, -R11, R14 ;  /* 0x8000000b09097223 */ /* 0x000fe2000000000e */
[----:B------:R-:W-:Y:S01]  /*0be0*/  FFMA R13, R12, R13, 0.018033718690276145935 ;  /* 0x3c93bb730c0d7423 */ /* 0x000fe2000000000d */
[----:B------:R-:W-:-:S02]  /*0bf0*/  FFMA R8, R11, 1.4426950216293334961, R8 ;  /* 0x3fb8aa3b0b087823 */ /* 0x000fc40000000008 */
[----:B------:R-:W-:Y:S01]  /*0c00*/  FMUL R9, R10, R9 ;  /* 0x000000090a097220 */ /* 0x000fe20000400000 */
        /* <DEDUP_REMOVED lines=8> */
[----:B------:R-:W-:Y:S01]  /*0c90*/  FMUL R9, R8, 0.44999998807907104492 ;  /* 0x3ee6666608097820 */ /* 0x000fe20000400000 */
[----:B------:R-:W-:-:S03]  /*0ca0*/  FADD R7, -R7, R8 ;  /* 0x0000000807077221 */ /* 0x000fc60000000100 */
[----:B------:R-:W0:Y:S01]  /*0cb0*/  FRND R10, R9 ;  /* 0x00000009000a7307 */ /* 0x000e220000201000 */
[----:B------:R-:W-:Y:S01]  /*0cc0*/  FADD R7, R12, -R7 ;  /* 0x800000070c077221 */ /* 0x000fe20000000000 */
[----:B------:R-:W-:Y:S01]  /*0cd0*/  FFMA R8, R8, 0.44999998807907104492, -R9 ;  /* 0x3ee6666608087823 */ /* 0x000fe20000000809 */
[----:B------:R-:W-:Y:S02]  /*0ce0*/  MOV R12, 0x391fcb8e ;  /* 0x391fcb8e000c7802 */ /* 0x000fe40000000f00 */
[----:B------:R-:W-:Y:S01]  /*0cf0*/  FSETP.GT.AND P1, PT, |R9|, 152, PT ;  /* 0x431800000900780b */ /* 0x000fe20003f24200 */
[----:B------:R-:W-:Y:S02]  /*0d00*/  FFMA R8, R7, 0.44999998807907104492, R8 ;  /* 0x3ee6666607087823 */ /* 0x000fe40000000008 */
[----:B------:R-:W1:Y:S01]  /*0d10*/  F2I.NTZ R11, R9 ;  /* 0x00000009000b7305 */ /* 0x000e620000203100 */
[----:B0-----:R-:W-:Y:S01]  /*0d20*/  FADD R7, R9, -R10 ;  /* 0x8000000a09077221 */ /* 0x001fe20000000000 */
[----:B------:R-:W-:-:S03]  /*0d30*/  FSETP.GT.AND P2, PT, R10, RZ, PT ;  /* 0x000000ff0a00720b */ /* 0x000fc60003f44000 */
[----:B------:R-:W-:-:S04]  /*0d40*/  FADD R7, R7, R8 ;  /* 0x0000000807077221 */ /* 0x000fc80000000000 */
[----:B------:R-:W-:-:S04]  /*0d50*/  FFMA R8, R7, R12, 0.0013391353422775864601 ;  /* 0x3aaf85ed07087423 */ /* 0x000fc8000000000c */
[----:B------:R-:W-:-:S04]  /*0d60*/  FFMA R8, R7, R8, 0.0096188392490148544312 ;  /* 0x3c1d985607087423 */ /* 0x000fc80000000008 */
[----:B------:R-:W-:-:S04]  /*0d70*/  FFMA R8, R7, R8, 0.055503588169813156128 ;  /* 0x3d6357bb07087423 */ /* 0x000fc80000000008 */
[----:B------:R-:W-:Y:S01]  /*0d80*/  FFMA R10, R7, R8, 0.24022644758224487305 ;  /* 0x3e75fdec070a7423 */ /* 0x000fe20000000008 */
[----:B------:R-:W-:Y:S02]  /*0d90*/  SEL R8, RZ, 0x83000000, P2 ;  /* 0x83000000ff087807 */ /* 0x000fe40001000000 */
[----:B------:R-:W-:Y:S01]  /*0da0*/  FSETP.GEU.AND P2, PT, R9, RZ, PT ;  /* 0x000000ff0900720b */ /* 0x000fe20003f4e000 */
[----:B------:R-:W-:Y:S01]  /*0db0*/  FFMA R12, R7, R10, 0.69314718246459960938 ;  /* 0x3f317218070c7423 */ /* 0x000fe2000000000a */
[----:B------:R-:W-:Y:S02]  /*0dc0*/  IADD3 R10, PT, PT, R8, 0x7f000000, RZ ;  /* 0x7f000000080a7810 */ /* 0x000fe40007ffe0ff */
[----:B-1----:R-:W-:Y:S01]  /*0dd0*/  LEA R11, R11, -R8, 0x17 ;  /* 0x800000080b0b7211 */ /* 0x002fe200078eb8ff */
[----:B------:R-:W-:Y:S01]  /*0de0*/  FFMA R13, R7, R12, 1 ;  /* 0x3f800000070d7423 */ /* 0x000fe2000000000c */
[----:B------:R-:W-:-:S03]  /*0df0*/  FSEL R7, RZ, +INF , !P2 ;  /* 0x7f800000ff077808 */ /* 0x000fc60005000000 */
[----:B------:R-:W-:-:S04]  /*0e00*/  FMUL R10, R10, R13 ;  /* 0x0000000d0a0a7220 */ /* 0x000fc80000400000 */
[----:B------:R-:W-:Y:S01]  /*0e10*/  @!P1 FMUL R7, R11, R10 ;  /* 0x0000000a0b079220 */ /* 0x000fe20000400000 */
[----:B------:R-:W-:-:S07]  /*0e20*/  @!P0 LOP3.LUT R7, R2, 0x7fffffff, RZ, 0xc0, !PT ;  /* 0x7fffffff02078812 */ /* 0x000fce00078ec0ff */
.L_x_87:
[----:B------:R-:W-:Y:S05]  /*0e30*/  BSYNC.RECONVERGENT B1 ;  /* 0x0000000000017941 */ /* 0x000fea0003800200 */
.L_x_86:
[----:B------:R-:W-:-:S07]  /*0e40*/  FFMA R7, R7, R6, -0.099300026893615722656 ;  /* 0xbdcb5dd007077423 */ /* 0x000fce0000000006 */
.L_x_85:
[----:B------:R-:W-:Y:S05]  /*0e50*/  BSYNC.RECONVERGENT B0 ;  /* 0x0000000000007941 */ /* 0x000fea0003800200 */
.L_x_84:
[----:B------:R-:W-:Y:S01]  /*0e60*/  FSETP.GEU.AND P0, PT, R3, 0.018100000917911529541, PT ;  /* 0x3c9446740300780b */ /* 0x000fe20003f0e000 */
[----:B------:R-:W-:-:S12]  /*0e70*/  BSSY.RECONVERGENT B0, `(.L_x_88) ;  /* 0x000004c000007945 */ /* 0x000fd80003800200 */
        /* <DEDUP_REMOVED lines=73> */
.L_x_91:
[----:B------:R-:W-:Y:S05]  /*1310*/  BSYNC.RECONVERGENT B1 ;  /* 0x0000000000017941 */ /* 0x000fea0003800200 */
.L_x_90:
[----:B------:R-:W-:-:S07]  /*1320*/  FFMA R9, R9, R2, -0.099300026893615722656 ;  /* 0xbdcb5dd009097423 */ /* 0x000fce0000000002 */
.L_x_89:
[----:B------:R-:W-:Y:S05]  /*1330*/  BSYNC.RECONVERGENT B0 ;  /* 0x0000000000007941 */ /* 0x000fea0003800200 */
.L_x_88:
        /* <DEDUP_REMOVED lines=41> */
[C---:B------:R-:W-:Y:S01]  /*15d0*/  FFMA R15, R12.reuse, R15, 0.12022458761930465698 ;  /* 0x3df6384f0c0f7423 */ /* 0x040fe2000000000f */
[----:B------:R-:W-:Y:S02]  /*15e0*/  MOV R10, 0x391fcb8e ;  /* 0x391fcb8e000a7802 */ /* 0x000fe40000000f00 */
        /* <DEDUP_REMOVED lines=12> */
[----:B------:R-:W-:-:S03]  /*16b0*/  FSETP.GT.AND P1, PT, |R11|, 152, PT ;  /* 0x431800000b00780b */ /* 0x000fc60003f24200 */
        /* <DEDUP_REMOVED lines=19> */
.L_x_95:
[----:B------:R-:W-:Y:S05]  /*17f0*/  BSYNC.RECONVERGENT B1 ;  /* 0x0000000000017941 */ /* 0x000fea0003800200 */
.L_x_94:
[----:B------:R-:W-:-:S07]  /*1800*/  FFMA R3, R3, R2, -0.099300026893615722656 ;  /* 0xbdcb5dd003037423 */ /* 0x000fce0000000002 */
.L_x_93:
[----:B------:R-:W-:Y:S05]  /*1810*/  BSYNC.RECONVERGENT B0 ;  /* 0x0000000000007941 */ /* 0x000fea0003800200 */
.L_x_92:
[----:B------:R-:W-:Y:S04]  /*1820*/  STG.E desc[UR4][R4.64], R7 ;  /* 0x0000000704007986 */ /* 0x000fe8000c101904 */
[----:B------:R-:W-:Y:S04]  /*1830*/  STG.E desc[UR4][R4.64+0x4], R9 ;  /* 0x0000040904007986 */ /* 0x000fe8000c101904 */
[----:B------:R-:W-:Y:S01]  /*1840*/  STG.E desc[UR4][R4.64+0x8], R3 ;  /* 0x0000080304007986 */ /* 0x000fe2000c101904 */
[----:B------:R-:W-:Y:S05]  /*1850*/  EXIT ;  /* 0x000000000000794d */ /* 0x000fea0003800000 */
        .weak           $__internal_2_$__cuda_sm3x_div_rn_noftz_f32_slowpath
        .type           $__internal_2_$__cuda_sm3x_div_rn_noftz_f32_slowpath,@function
        .size           $__internal_2_$__cuda_sm3x_div_rn_noftz_f32_slowpath,(.L_x_149 - $__internal_2_$__cuda_sm3x_div_rn_noftz_f32_slowpath)
$__internal_2_$__cuda_sm3x_div_rn_noftz_f32_slowpath:
[----:B------:R-:W-:Y:S01]  /*1860*/  SHF.R.U32.HI R11, RZ, 0x17, R3 ;  /* 0x00000017ff0b7819 */ /* 0x000fe20000011603 */
[----:B------:R-:W-:Y:S01]  /*1870*/  BSSY.RECONVERGENT B2, `(.L_x_96) ;  /* 0x0000062000027945 */ /* 0x000fe20003800200 */
[----:B------:R-:W-:Y:S02]  /*1880*/  SHF.R.U32.HI R9, RZ, 0x17, R0 ;  /* 0x00000017ff097819 */ /* 0x000fe40000011600 */
[----:B------:R-:W-:Y:S02]  /*1890*/  LOP3.LUT R11, R11, 0xff, RZ, 0xc0, !PT ;  /* 0x000000ff0b0b7812 */ /* 0x000fe400078ec0ff */
[----:B------:R-:W-:Y:S02]  /*18a0*/  LOP3.LUT R14, R9, 0xff, RZ, 0xc0, !PT ;  /* 0x000000ff090e7812 */ /* 0x000fe400078ec0ff */
[----:B------:R-:W-:Y:S02]  /*18b0*/  IADD3 R13, PT, PT, R11, -0x1, RZ ;  /* 0xffffffff0b0d7810 */ /* 0x000fe40007ffe0ff */
[----:B------:R-:W-:-:S02]  /*18c0*/  IADD3 R12, PT, PT, R14, -0x1, RZ ;  /* 0xffffffff0e0c7810 */ /* 0x000fc40007ffe0ff */
[----:B------:R-:W-:-:S04]  /*18d0*/  ISETP.GT.U32.AND P0, PT, R13, 0xfd, PT ;  /* 0x000000fd0d00780c */ /* 0x000fc80003f04070 */
        /* <DEDUP_REMOVED lines=26> */
.L_x_97:
[----:B------:R-:W-:Y:S01]  /*1a80*/  LEA R12, R11, 0xc0800000, 0x17 ;  /* 0xc08000000b0c7811 */ /* 0x000fe200078eb8ff */
[----:B------:R-:W-:Y:S03]  /*1a90*/  BSSY.RECONVERGENT B3, `(.L_x_102) ;  /* 0x0000036000037945 */ /* 0x000fe60003800200 */
[----:B------:R-:W-:Y:S02]  /*1aa0*/  IADD3 R12, PT, PT, -R12, R3, RZ ;  /* 0x000000030c0c7210 */ /* 0x000fe40007ffe1ff */
[----:B------:R-:W-:Y:S02]  /*1ab0*/  IADD3 R3, PT, PT, R14, -0x7f, RZ ;  /* 0xffffff810e037810 */ /* 0x000fe40007ffe0ff */
[----:B------:R0:W1:Y:S01]  /*1ac0*/  MUFU.RCP R13, R12 ;  /* 0x0000000c000d7308 */ /* 0x0000620000001000 */
[----:B------:R-:W-:Y:S02]  /*1ad0*/  FADD.FTZ R15, -R12, -RZ ;  /* 0x800000ff0c0f7221 */ /* 0x000fe40000010100 */
[C---:B------:R-:W-:Y:S01]  /*1ae0*/  IMAD R0, R3.reuse, -0x800000, R0 ;  /* 0xff80000003007824 */ /* 0x040fe200078e0200 */
[----:B0-----:R-:W-:-:S04]  /*1af0*/  IADD3 R12, PT, PT, R3, 0x7f, -R11 ;  /* 0x0000007f030c7810 */ /* 0x001fc80007ffe80b */
[----:B------:R-:W-:Y:S01]  /*1b00*/  IADD3 R12, PT, PT, R12, R9, RZ ;  /* 0x000000090c0c7210 */ /* 0x000fe20007ffe0ff */
[----:B-1----:R-:W-:-:S04]  /*1b10*/  FFMA R14, R13, R15, 1 ;  /* 0x3f8000000d0e7423 */ /* 0x002fc8000000000f */
        /* <DEDUP_REMOVED lines=20> */
[CCC-:B------:R-:W-:Y:S01]  /*1c60*/  FFMA.RM R12, R16.reuse, R14.reuse, R13.reuse ;  /* 0x0000000e100c7223 */ /* 0x1c0fe2000000400d */
[C---:B------:R-:W-:Y:S02]  /*1c70*/  ISETP.NE.AND P2, PT, R11.reuse, RZ, PT ;  /* 0x000000ff0b00720c */ /* 0x040fe40003f45270 */
[----:B------:R-:W-:Y:S02]  /*1c80*/  ISETP.NE.AND P1, PT, R11, RZ, PT ;  /* 0x000000ff0b00720c */ /* 0x000fe40003f25270 */
[----:B------:R-:W-:Y:S01]  /*1c90*/  LOP3.LUT R9, R3, 0x7fffff, RZ, 0xc0, !PT ;  /* 0x007fffff03097812 */ /* 0x000fe200078ec0ff */
[----:B------:R-:W-:Y:S01]  /*1ca0*/  FFMA.RP R3, R16, R14, R13 ;  /* 0x0000000e10037223 */ /* 0x000fe2000000800d */
[----:B------:R-:W-:Y:S02]  /*1cb0*/  IADD3 R14, PT, PT, R11, 0x20, RZ ;  /* 0x000000200b0e7810 */ /* 0x000fe40007ffe0ff */
        /* <DEDUP_REMOVED lines=15> */
.L_x_104:
[----:B------:R-:W-:-:S04]  /*1db0*/  LOP3.LUT R0, R0, 0x80000000, RZ, 0xc0, !PT ;  /* 0x8000000000007812 */ /* 0x000fc800078ec0ff */
[----:B------:R-:W-:Y:S01]  /*1dc0*/  LOP3.LUT R0, R0, 0x7f800000, RZ, 0xfc, !PT ;  /* 0x7f80000000007812 */ /* 0x000fe200078efcff */
[----:B------:R-:W-:Y:S06]  /*1dd0*/  BRA `(.L_x_105) ;  /* 0x0000000000047947 */ /* 0x000fec0003800000 */
.L_x_103:
[----:B------:R-:W-:-:S07]  /*1de0*/  LEA R0, R12, R0, 0x17 ;  /* 0x000000000c007211 */ /* 0x000fce00078eb8ff */
.L_x_105:
[----:B------:R-:W-:Y:S05]  /*1df0*/  BSYNC.RECONVERGENT B3 ;  /* 0x0000000000037941 */ /* 0x000fea0003800200 */
.L_x_102:
[----:B------:R-:W-:Y:S05]  /*1e00*/  BRA `(.L_x_106) ;  /* 0x0000000000207947 */ /* 0x000fea0003800000 */
.L_x_101:
[----:B------:R-:W-:-:S04]  /*1e10*/  LOP3.LUT R0, R3, 0x80000000, R0, 0x48, !PT ;  /* 0x8000000003007812 */ /* 0x000fc800078e4800 */
[----:B------:R-:W-:Y:S01]  /*1e20*/  LOP3.LUT R0, R0, 0x7f800000, RZ, 0xfc, !PT ;  /* 0x7f80000000007812 */ /* 0x000fe200078efcff */
[----:B------:R-:W-:Y:S06]  /*1e30*/  BRA `(.L_x_106) ;  /* 0x0000000000147947 */ /* 0x000fec0003800000 */
.L_x_100:
[----:B------:R-:W-:Y:S01]  /*1e40*/  LOP3.LUT R0, R3, 0x80000000, R0, 0x48, !PT ;  /* 0x8000000003007812 */ /* 0x000fe200078e4800 */
[----:B------:R-:W-:Y:S06]  /*1e50*/  BRA `(.L_x_106) ;  /* 0x00000000000c7947 */ /* 0x000fec0003800000 */
.L_x_99:
[----:B------:R-:W0:Y:S01]  /*1e60*/  MUFU.RSQ R0, -QNAN ;  /* 0xffc0000000007908 */ /* 0x000e220000001400 */
[----:B------:R-:W-:Y:S05]  /*1e70*/  BRA `(.L_x_106) ;  /* 0x0000000000047947 */ /* 0x000fea0003800000 */
.L_x_98:
[----:B------:R-:W-:-:S07]  /*1e80*/  FADD.FTZ R0, R0, R3 ;  /* 0x0000000300007221 */ /* 0x000fce0000010000 */
.L_x_106:
[----:B------:R-:W-:Y:S05]  /*1e90*/  BSYNC.RECONVERGENT B2 ;  /* 0x0000000000027941 */ /* 0x000fea0003800200 */
.L_x_96:
[----:B------:R-:W-:-:S04]  /*1ea0*/  HFMA2 R11, -RZ, RZ, 0, 0 ;  /* 0x00000000ff0b7431 */ /* 0x000fc800000001ff */
[----:B0-----:R-:W-:Y:S05]  /*1eb0*/  RET.REL.NODEC R10 `(_Z15d_lab_to_rec709Pfii) ;  /* 0xffffffe00a507950 */ /* 0x001fea0003c3ffff */
.L_x_107:
        /* <DEDUP_REMOVED lines=12> */
.L_x_149:


//--------------------- .text._Z15d_rec709_to_labPfS_ii --------------------------
	.section	.text._Z15d_rec709_to_labPfS_ii,"ax",@progbits
	.align	128
        .global         _Z15d_rec709_to_labPfS_ii
        .type           _Z15d_rec709_to_labPfS_ii,@function
        .size           _Z15d_rec709_to_labPfS_ii,(.L_x_150 - _Z15d_rec709_to_labPfS_ii)
        .other          _Z15d_rec709_to_labPfS_ii,@"STO_CUDA_ENTRY STV_DEFAULT"
_Z15d_rec709_to_labPfS_ii:
.text._Z15d_rec709_to_labPfS_ii:
        /* <DEDUP_REMOVED lines=18> */
[----:B-1----:R-:W2:Y:S01]  /*0120*/  LDG.E R0, desc[UR4][R6.64] ;  /* 0x0000000406007981 */ /* 0x002ea2000c1e1900 */
[----:B------:R-:W-:Y:S01]  /*0130*/  BSSY.RECONVERGENT B0, `(.L_x_108) ;  /* 0x000004f000007945 */ /* 0x000fe20003800200 */
[----:B--2---:R-:W-:-:S13]  /*0140*/  FSETP.GEU.AND P0, PT, R0, 0.081450000405311584473, PT ;  /* 0x3da6cf420000780b */ /* 0x004fda0003f0e000 */
[C---:B------:R-:W-:Y:S01]  /*0150*/  @!P0 FMUL R2, R0.reuse, 0.22222222387790679932 ;  /* 0x3e638e3900028820 */ /* 0x040fe20000400000 */
[----:B------:R-:W-:-:S04]  /*0160*/  @!P0 FSETP.GEU.AND P1, PT, R0, RZ, PT ;  /* 0x000000ff0000820b */ /* 0x000fc80003f2e000 */
[----:B------:R-:W-:Y:S01]  /*0170*/  @!P0 FSEL R2, R2, RZ, P1 ;  /* 0x000000ff02028208 */ /* 0x000fe20000800000 */
[----:B------:R-:W-:Y:S08]  /*0180*/  @!P0 BRA `(.L_x_109) ;  /* 0x0000000400248947 */ /* 0x000ff00003800000 */
[----:B------:R-:W-:Y:S01]  /*0190*/  FADD R0, R0, 0.099299997091293334961 ;  /* 0x3dcb5dcc00007421 */ /* 0x000fe20000000000 */
[----:B------:R-:W-:-:S03]  /*01a0*/  HFMA2 R2, -RZ, RZ, 1.875, 0 ;  /* 0x3f800000ff027431 */ /* 0x000fc600000001ff */
[----:B------:R-:W-:-:S05]  /*01b0*/  FMUL R0, R0, 0.90966975688934326172 ;  /* 0x3f68e01e00007820 */ /* 0x000fca0000400000 */
[----:B------:R-:W-:-:S13]  /*01c0*/  FSETP.NEU.AND P0, PT, R0, 1, PT ;  /* 0x3f8000000000780b */ /* 0x000fda0003f0d000 */
[----:B------:R-:W-:Y:S05]  /*01d0*/  @!P0 BRA `(.L_x_109) ;  /* 0x0000000400108947 */ /* 0x000fea0003800000 */
[----:B------:R-:W-:-:S13]  /*01e0*/  FSETP.NAN.AND P0, PT, |R0|, |R0|, PT ;  /* 0x400000000000720b */ /* 0x000fda0003f08200 */
[----:B------:R-:W-:Y:S01]  /*01f0*/  @P0 FADD R2, R0, 2.2222223281860351562 ;  /* 0x400e38e400020421 */ /* 0x000fe20000000000 */
[----:B------:R-:W-:Y:S06]  /*0200*/  @P0 BRA `(.L_x_109) ;  /* 0x0000000400040947 */ /* 0x000fec0003800000 */
[----:B------:R-:W-:-:S04]  /*0210*/  FSETP.NEU.AND P0, PT, |R0|, +INF , PT ;  /* 0x7f8000000000780b */ /* 0x000fc80003f0d200 */
[----:B------:R-:W-:-:S13]  /*0220*/  FSETP.NEU.AND P0, PT, R0, RZ, P0 ;  /* 0x000000ff0000720b */ /* 0x000fda000070d000 */
[----:B------:R-:W-:-:S05]  /*0230*/  @!P0 FADD R2, R0, R0 ;  /* 0x0000000000028221 */ /* 0x000fca0000000000 */
[----:B------:R-:W-:Y:S01]  /*0240*/  @!P0 LOP3.LUT R2, R2, 0x7fffffff, RZ, 0xc0, !PT ;  /* 0x7fffffff02028812 */ /* 0x000fe200078ec0ff */
[----:B------:R-:W-:Y:S06]  /*0250*/  @!P0 BRA `(.L_x_109) ;  /* 0x0000000000f08947 */ /* 0x000fec0003800000 */
[C---:B------:R-:W-:Y:S01]  /*0260*/  FMUL R3, |R0|.reuse, 16777216 ;  /* 0x4b80000000037820 */ /* 0x040fe20000400200 */
[C---:B------:R-:W-:Y:S02]  /*0270*/  FSETP.GEU.AND P0, PT, |R0|.reuse, 1.175494350822287508e-38, PT ;  /* 0x008000000000780b */ /* 0x040fe40003f0e200 */
[----:B------:R-:W-:Y:S02]  /*0280*/  MOV R12, 0x3a2c32e4 ;  /* 0x3a2c32e4000c7802 */ /* 0x000fe40000000f00 */
[----:B------:R-:W-:Y:S02]  /*0290*/  FSEL R3, R3, |R0|, !P0 ;  /* 0x4000000003037208 */ /* 0x000fe40004000000 */
[----:B------:R-:W-:Y:S02]  /*02a0*/  FSETP.GEU.AND P2, PT, R0, RZ, PT ;  /* 0x000000ff0000720b */ /* 0x000fe40003f4e000 */
        /* <DEDUP_REMOVED lines=8> */
[----:B------:R-:W0:Y:S01]  /*0330*/  MUFU.RCP R8, R8 ;  /* 0x0000000800087308 */ /* 0x000e220000001000 */
[----:B------:R-:W-:Y:S02]  /*0340*/  FFMA R2, R2, 1.1920928955078125e-07, R3 ;  /* 0x3400000002027823 */ /* 0x000fe40000000003 */
        /* <DEDUP_REMOVED lines=17> */
[----:B------:R-:W-:Y:S01]  /*0460*/  FFMA R10, R9, R10, R11 ;  /* 0x0000000a090a7223 */ /* 0x000fe2000000000b */
[----:B------:R-:W-:-:S03]  /*0470*/  HFMA2 R9, -RZ, RZ, 0.64013671875, -15.109375 ;  /* 0x391fcb8eff097431 */ /* 0x000fc600000001ff */
[----:B------:R-:W-:-:S04]  /*0480*/  FADD R2, R13, R10 ;  /* 0x0000000a0d027221 */ /* 0x000fc80000000000 */
[----:B------:R-:W-:Y:S01]  /*0490*/  FMUL R3, R2, 2.2222223281860351562 ;  /* 0x400e38e402037820 */ /* 0x000fe20000400000 */
[----:B------:R-:W-:-:S03]  /*04a0*/  FADD R13, -R13, R2 ;  /* 0x000000020d0d7221 */ /* 0x000fc60000000100 */
[----:B------:R-:W0:Y:S01]  /*04b0*/  FRND R4, R3 ;  /* 0x0000000300047307 */ /* 0x000e220000201000 */
[----:B------:R-:W-:Y:S01]  /*04c0*/  FADD R13, R10, -R13 ;  /* 0x8000000d0a0d7221 */ /* 0x000fe20000000000 */
[----:B------:R-:W-:Y:S01]  /*04d0*/  FFMA R2, R2, 2.2222223281860351562, -R3 ;  /* 0x400e38e402027823 */ /* 0x000fe20000000803 */
[----:B------:R-:W-:-:S03]  /*04e0*/  FSETP.GT.AND P0, PT, |R3|, 152, PT ;  /* 0x431800000300780b */ /* 0x000fc60003f04200 */
[----:B------:R-:W-:Y:S01]  /*04f0*/  FFMA R13, R13, 2.2222223281860351562, R2 ;  /* 0x400e38e40d0d7823 */ /* 0x000fe20000000002 */
[----:B0-----:R-:W-:Y:S01]  /*0500*/  FADD R2, R3, -R4 ;  /* 0x8000000403027221 */ /* 0x001fe20000000000 */
[----:B------:R-:W-:-:S03]  /*0510*/  FSETP.GT.AND P1, PT, R4, RZ, PT ;  /* 0x000000ff0400720b */ /* 0x000fc60003f24000 */
[----:B------:R-:W-:Y:S01]  /*0520*/  FADD R2, R2, R13 ;  /* 0x0000000d02027221 */ /* 0x000fe20000000000 */
[----:B------:R-:W-:Y:S02]  /*0530*/  SEL R4, RZ, 0x83000000, P1 ;  /* 0x83000000ff047807 */ /* 0x000fe40000800000 */
[----:B------:R-:W-:Y:S01]  /*0540*/  FSETP.GEU.AND P1, PT, R3, RZ, PT ;  /* 0x000000ff0300720b */ /* 0x000fe20003f2e000 */
[----:B------:R-:W-:Y:S01]  /*0550*/  FFMA R9, R2, R9, 0.0013391353422775864601 ;  /* 0x3aaf85ed02097423 */ /* 0x000fe20000000009 */
[----:B------:R-:W-:-:S03]  /*0560*/  IADD3 R0, PT, PT, R4, 0x7f000000, RZ ;  /* 0x7f00000004007810 */ /* 0x000fc60007ffe0ff */
[C---:B------:R-:W-:Y:S02]  /*0570*/  FFMA R11, R2.reuse, R9, 0.0096188392490148544312 ;  /* 0x3c1d9856020b7423 */ /* 0x040fe40000000009 */
[----:B------:R-:W0:Y:S02]  /*0580*/  F2I.NTZ R9, R3 ;  /* 0x0000000300097305 */ /* 0x000e240000203100 */
[----:B------:R-:W-:-:S04]  /*0590*/  FFMA R11, R2, R11, 0.055503588169813156128 ;  /* 0x3d6357bb020b7423 */ /* 0x000fc8000000000b */
[----:B------:R-:W-:-:S04]  /*05a0*/  FFMA R11, R2, R11, 0.24022644758224487305 ;  /* 0x3e75fdec020b7423 */ /* 0x000fc8000000000b */
[----:B------:R-:W-:-:S04]  /*05b0*/  FFMA R11, R2, R11, 0.69314718246459960938 ;  /* 0x3f317218020b7423 */ /* 0x000fc8000000000b */
[----:B------:R-:W-:Y:S01]  /*05c0*/  FFMA R11, R2, R11, 1 ;  /* 0x3f800000020b7423 */ /* 0x000fe2000000000b */
[----:B0-----:R-:W-:Y:S02]  /*05d0*/  LEA R9, R9, -R4, 0x17 ;  /* 0x8000000409097211 */ /* 0x001fe400078eb8ff */
[----:B------:R-:W-:Y:S01]  /*05e0*/  FSEL R2, RZ, +INF , !P1 ;  /* 0x7f800000ff027808 */ /* 0x000fe20004800000 */
[----:B------:R-:W-:-:S04]  /*05f0*/  FMUL R0, R0, R11 ;  /* 0x0000000b00007220 */ /* 0x000fc80000400000 */
[----:B------:R-:W-:Y:S01]  /*0600*/  @!P0 FMUL R2, R9, R0 ;  /* 0x0000000009028220 */ /* 0x000fe20000400000 */
[----:B------:R-:W-:-:S07]  /*0610*/  @!P2 MOV R2, 0x7fffffff ;  /* 0x7fffffff0002a802 */ /* 0x000fce0000000f00 */
.L_x_109:
[----:B------:R-:W-:Y:S05]  /*0620*/  BSYNC.RECONVERGENT B0 ;  /* 0x0000000000007941 */ /* 0x000fea0003800200 */
.L_x_108:
[----:B------:R-:W2:Y:S01]  /*0630*/  LDG.E R0, desc[UR4][R6.64+0x4] ;  /* 0x0000040406007981 */ /* 0x000ea2000c1e1900 */
        /* <DEDUP_REMOVED lines=36> */
[C---:B------:R-:W-:Y:S01]  /*0880*/  FMUL R10, R11.reuse, R11 ;  /* 0x0000000b0b0a7220 */ /* 0x040fe20000400000 */
[C---:B------:R-:W-:Y:S02]  /*0890*/  FFMA R3, R11.reuse, 1.4426950216293334961, R4 ;  /* 0x3fb8aa3b0b037823 */ /* 0x040fe40000000004 */
        /* <DEDUP_REMOVED lines=15> */
[----:B------:R-:W-:Y:S01]  /*0990*/  FMUL R9, R4, 2.2222223281860351562 ;  /* 0x400e38e404097820 */ /* 0x000fe20000400000 */
[----:B------:R-:W-:-:S03]  /*09a0*/  FADD R3, -R3, R4 ;  /* 0x0000000403037221 */ /* 0x000fc60000000100 */
[----:B------:R-:W0:Y:S01]  /*09b0*/  FRND R8, R9 ;  /* 0x0000000900087307 */ /* 0x000e220000201000 */
[----:B------:R-:W-:Y:S01]  /*09c0*/  FADD R3, R10, -R3 ;  /* 0x800000030a037221 */ /* 0x000fe20000000000 */
[----:B------:R-:W-:Y:S01]  /*09d0*/  FFMA R4, R4, 2.2222223281860351562, -R9 ;  /* 0x400e38e404047823 */ /* 0x000fe20000000809 */
[----:B------:R-:W-:Y:S01]  /*09e0*/  HFMA2 R10, -RZ, RZ, 0.64013671875, -15.109375 ;  /* 0x391fcb8eff0a7431 */ /* 0x000fe200000001ff */
[----:B------:R-:W-:Y:S02]  /*09f0*/  FSETP.GT.AND P0, PT, |R9|, 152, PT ;  /* 0x431800000900780b */ /* 0x000fe40003f04200 */
[----:B------:R-:W-:Y:S02]  /*0a00*/  FFMA R4, R3, 2.2222223281860351562, R4 ;  /* 0x400e38e403047823 */ /* 0x000fe40000000004 */
        /* <DEDUP_REMOVED lines=17> */
[----:B------:R-:W-:-:S07]  /*0b20*/  @!P2 MOV R4, 0x7fffffff ;  /* 0x7fffffff0004a802 */ /* 0x000fce0000000f00 */
.L_x_111:
[----:B------:R-:W-:Y:S05]  /*0b30*/  BSYNC.RECONVERGENT B0 ;  /* 0x0000000000007941 */ /* 0x000fea0003800200 */
.L_x_110:
        /* <DEDUP_REMOVED lines=80> */
.L_x_113:
[----:B------:R-:W-:Y:S05]  /*1040*/  BSYNC.RECONVERGENT B0 ;  /* 0x0000000000007941 */ /* 0x000fea0003800200 */
.L_x_112:
[C---:B------:R-:W-:Y:S01]  /*1050*/  FMUL R3, R4.reuse, 0.35757610201835632324 ;  /* 0x3eb7143704037820 */ /* 0x040fe20000400000 */
[----:B------:R-:W-:Y:S01]  /*1060*/  HFMA2 R9, -RZ, RZ, 1.880859375, -0.06378173828125 ;  /* 0x3f86ac15ff097431 */ /* 0x000fe200000001ff */
[----:B------:R-:W-:Y:S01]  /*1070*/  MOV R0, 0x3f800000 ;  /* 0x3f80000000007802 */ /* 0x000fe20000000f00 */
[----:B------:R-:W-:Y:S01]  /*1080*/  FMUL R11, R4, 0.11919199675321578979 ;  /* 0x3df41aef040b7820 */ /* 0x000fe20000400000 */
[C---:B------:R-:W-:Y:S01]  /*1090*/  FFMA R3, R2.reuse, 0.41245639324188232422, R3 ;  /* 0x3ed32d7c02037823 */ /* 0x040fe20000000003 */
[----:B------:R-:W-:Y:S02]  /*10a0*/  BSSY.RECONVERGENT B0, `(.L_x_114) ;  /* 0x0000012000007945 */ /* 0x000fe40003800200 */
[----:B------:R-:W-:Y:S01]  /*10b0*/  FFMA R11, R2, 0.019333900883793830872, R11 ;  /* 0x3c9e6221020b7823 */ /* 0x000fe2000000000b */
[----:B------:R-:W-:Y:S01]  /*10c0*/  FFMA R3, R8, 0.18043750524520874023, R3 ;  /* 0x3e38c49c08037823 */ /* 0x000fe20000000003 */
[----:B------:R-:W-:-:S03]  /*10d0*/  FFMA R0, R9, -0.95045602321624755859, R0 ;  /* 0xbf73511609007823 */ /* 0x000fc60000000000 */
[----:B------:R-:W0:Y:S01]  /*10e0*/  FCHK P0, R3, 0.95045602321624755859 ;  /* 0x3f73511603007902 */ /* 0x000e220000000000 */
[----:B------:R-:W-:Y:S01]  /*10f0*/  FFMA R10, R0, R9, 1.0521265268325805664 ;  /* 0x3f86ac15000a7423 */ /* 0x000fe20000000009 */
[----:B------:R-:W-:Y:S01]  /*1100*/  FMUL R9, R4, 0.71515220403671264648 ;  /* 0x3f37143704097820 */ /* 0x000fe20000400000 */
[----:B------:R-:W-:Y:S02]  /*1110*/  FFMA R0, R8, 0.95030409097671508789, R11 ;  /* 0x3f73472108007823 */ /* 0x000fe4000000000b */
[----:B------:R-:W-:Y:S01]  /*1120*/  FFMA R4, R3, R10, RZ ;  /* 0x0000000a03047223 */ /* 0x000fe200000000ff */
[----:B------:R-:W-:-:S03]  /*1130*/  FFMA R9, R2, 0.21267290413379669189, R9 ;  /* 0x3e59c6ed02097823 */ /* 0x000fc60000000009 */
[----:B------:R-:W-:Y:S01]  /*1140*/  FFMA R13, R4, -0.95045602321624755859, R3 ;  /* 0xbf735116040d7823 */ /* 0x000fe20000000003 */
[----:B------:R-:W-:-:S03]  /*1150*/  FFMA R2, R8, 0.072175003588199615479, R9 ;  /* 0x3d93d07d08027823 */ /* 0x000fc60000000009 */
[----:B------:R-:W-:Y:S01]  /*1160*/  FFMA R4, R10, R13, R4 ;  /* 0x0000000d0a047223 */ /* 0x000fe20000000004 */
[----:B0-----:R-:W-:Y:S06]  /*1170*/  @!P0 BRA `(.L_x_115) ;  /* 0x0000000000108947 */ /* 0x001fec0003800000 */
[----:B------:R-:W-:Y:S02]  /*1180*/  MOV R4, 0x3f735116 ;  /* 0x3f73511600047802 */ /* 0x000fe40000000f00 */
[----:B------:R-:W-:-:S07]  /*1190*/  MOV R10, 0x11b0 ;  /* 0x000011b0000a7802 */ /* 0x000fce0000000f00 */
[----:B------:R-:W-:Y:S05]  /*11a0*/  CALL.REL.NOINC `($__internal_3_$__cuda_sm3x_div_rn_noftz_f32_slowpath) ;  /* 0x0000001000c07944 */ /* 0x000fea0003c00000 */
[----:B------:R-:W-:-:S07]  /*11b0*/  MOV R4, R3 ;  /* 0x0000000300047202 */ /* 0x000fce0000000f00 */
.L_x_115:
[----:B------:R-:W-:Y:S05]  /*11c0*/  BSYNC.RECONVERGENT B0 ;  /* 0x0000000000007941 */ /* 0x000fea0003800200 */
.L_x_114:
[----:B------:R-:W-:Y:S01]  /*11d0*/  FSETP.GE.AND P0, PT, R4, 0.0088560003787279129028, PT ;  /* 0x3c1118c20400780b */ /* 0x000fe20003f06000 */
[----:B------:R-:W-:-:S12]  /*11e0*/  BSSY.RECONVERGENT B0, `(.L_x_116) ;  /* 0x0000049000007945 */ /* 0x000fd80003800200 */
[----:B------:R-:W-:Y:S05]  /*11f0*/  @!P0 BRA `(.L_x_117) ;  /* 0x0000000400148947 */ /* 0x000fea0003800000 */
[----:B------:R-:W-:Y:S01]  /*1200*/  FSETP.NEU.AND P0, PT, R4, 1, PT ;  /* 0x3f8000000400780b */ /* 0x000fe20003f0d000 */
[----:B------:R-:W-:-:S12]  /*1210*/  HFMA2 R8, -RZ, RZ, 1.875, 0 ;  /* 0x3f800000ff087431 */ /* 0x000fd800000001ff */
[----:B------:R-:W-:Y:S05]  /*1220*/  @!P0 BRA `(.L_x_118) ;  /* 0x0000000400108947 */ /* 0x000fea0003800000 */
[----:B------:R-:W-:-:S13]  /*1230*/  FSETP.NAN.AND P0, PT, |R4|, |R4|, PT ;  /* 0x400000040400720b */ /* 0x000fda0003f08200 */
[----:B------:R-:W-:Y:S01]  /*1240*/  @P0 FADD R8, R4, 0.3333333432674407959 ;  /* 0x3eaaaaab04080421 */ /* 0x000fe20000000000 */
[----:B------:R-:W-:Y:S06]  /*1250*/  @P0 BRA `(.L_x_118) ;  /* 0x0000000400040947 */ /* 0x000fec0003800000 */
[C---:B------:R-:W-:Y:S01]  /*1260*/  FMUL R3, |R4|.reuse, 16777216 ;  /* 0x4b80000004037820 */ /* 0x040fe20000400200 */
[C---:B------:R-:W-:Y:S02]  /*1270*/  FSETP.GEU.AND P0, PT, |R4|.reuse, 1.175494350822287508e-38, PT ;  /* 0x008000000400780b */ /* 0x040fe40003f0e200 */
[----:B------:R-:W-:Y:S02]  /*1280*/  MOV R15, 0x3a2c32e4 ;  /* 0x3a2c32e4000f7802 */ /* 0x000fe40000000f00 */
[----:B------:R-:W-:Y:S02]  /*1290*/  FSEL R3, R3, |R4|, !P0 ;  /* 0x4000000403037208 */ /* 0x000fe40004000000 */
[----:B------:R-:W-:Y:S02]  /*12a0*/  FSETP.NEU.AND P2, PT, |R4|, +INF , PT ;  /* 0x7f8000000400780b */ /* 0x000fe40003f4d200 */
        /* <DEDUP_REMOVED lines=29> */
[----:B------:R-:W-:Y:S01]  /*1480*/  FMUL R9, R8, 0.3333333432674407959 ;  /* 0x3eaaaaab08097820 */ /* 0x000fe20000400000 */
[----:B------:R-:W-:-:S03]  /*1490*/  FADD R3, -R3, R8 ;  /* 0x0000000803037221 */ /* 0x000fc60000000100 */
[----:B------:R-:W0:Y:S01]  /*14a0*/  FRND R10, R9 ;  /* 0x00000009000a7307 */ /* 0x000e220000201000 */
[----:B------:R-:W-:Y:S01]  /*14b0*/  FADD R3, R12, -R3 ;  /* 0x800000030c037221 */ /* 0x000fe20000000000 */
[----:B------:R-:W-:Y:S01]  /*14c0*/  FFMA R8, R8, 0.3333333432674407959, -R9 ;  /* 0x3eaaaaab08087823 */ /* 0x000fe20000000809 */
[----:B------:R-:W-:Y:S01]  /*14d0*/  HFMA2 R12, -RZ, RZ, 0.64013671875, -15.109375 ;  /* 0x391fcb8eff0c7431 */ /* 0x000fe200000001ff */
[----:B------:R-:W-:Y:S02]  /*14e0*/  FSETP.GT.AND P0, PT, |R9|, 152, PT ;  /* 0x431800000900780b */ /* 0x000fe40003f04200 */
[----:B------:R-:W-:Y:S02]  /*14f0*/  FFMA R8, R3, 0.3333333432674407959, R8 ;  /* 0x3eaaaaab03087823 */ /* 0x000fe40000000008 */
        /* <DEDUP_REMOVED lines=17> */
[----:B------:R-:W-:Y:S06]  /*1610*/  @P2 BRA `(.L_x_118) ;  /* 0x0000000000142947 */ /* 0x000fec0003800000 */
[----:B------:R-:W-:-:S05]  /*1620*/  FADD R4, R4, R4 ;  /* 0x0000000404047221 */ /* 0x000fca0000000000 */
[----:B------:R-:W-:Y:S01]  /*1630*/  LOP3.LUT R8, R4, 0x7fffffff, RZ, 0xc0, !PT ;  /* 0x7fffffff04087812 */ /* 0x000fe200078ec0ff */
[----:B------:R-:W-:Y:S06]  /*1640*/  BRA `(.L_x_118) ;  /* 0x0000000000087947 */ /* 0x000fec0003800000 */
.L_x_117:
[----:B------:R-:W-:-:S05]  /*1650*/  MOV R3, 0x40f92f1b ;  /* 0x40f92f1b00037802 */ /* 0x000fca0000000f00 */
[----:B------:R-:W-:-:S07]  /*1660*/  FFMA R8, R4, R3, 0.13793103396892547607 ;  /* 0x3e0d3dcb04087423 */ /* 0x000fce0000000003 */
.L_x_118:
[----:B------:R-:W-:Y:S05]  /*1670*/  BSYNC.RECONVERGENT B0 ;  /* 0x0000000000007941 */ /* 0x000fea0003800200 */
.L_x_116:
        /* <DEDUP_REMOVED lines=72> */
.L_x_120:
[----:B------:R-:W-:-:S05]  /*1b00*/  MOV R9, 0x40f92f1b ;  /* 0x40f92f1b00097802 */ /* 0x000fca0000000f00 */
[----:B------:R-:W-:-:S07]  /*1b10*/  FFMA R9, R2, R9, 0.13793103396892547607 ;  /* 0x3e0d3dcb02097423 */ /* 0x000fce0000000009 */
.L_x_121:
[----:B------:R-:W-:Y:S05]  /*1b20*/  BSYNC.RECONVERGENT B0 ;  /* 0x0000000000007941 */ /* 0x000fea0003800200 */
.L_x_119:
[----:B------:R-:W-:Y:S01]  /*1b30*/  HFMA2 R3, -RZ, RZ, 1.8544921875, 0.01088714599609375 ;  /* 0x3f6b2193ff037431 */ /* 0x000fe200000001ff */
[----:B------:R-:W-:Y:S01]  /*1b40*/  MOV R2, 0x3f800000 ;  /* 0x3f80000000027802 */ /* 0x000fe20000000f00 */
[----:B------:R-:W0:Y:S01]  /*1b50*/  FCHK P0, R0, 1.0887540578842163086 ;  /* 0x3f8b5c4b00007902 */ /* 0x000e220000000000 */
[----:B------:R-:W-:Y:S03]  /*1b60*/  BSSY.RECONVERGENT B0, `(.L_x_122) ;  /* 0x000000c000007945 */ /* 0x000fe60003800200 */
[----:B------:R-:W-:-:S04]  /*1b70*/  FFMA R2, R3, -1.0887540578842163086, R2 ;  /* 0xbf8b5c4b03027823 */ /* 0x000fc80000000002 */
[----:B------:R-:W-:-:S04]  /*1b80*/  FFMA R3, R2, R3, 0.91848105192184448242 ;  /* 0x3f6b219302037423 */ /* 0x000fc80000000003 */
[----:B------:R-:W-:-:S04]  /*1b90*/  FFMA R2, R0, R3, RZ ;  /* 0x0000000300027223 */ /* 0x000fc800000000ff */
[----:B------:R-:W-:-:S04]  /*1ba0*/  FFMA R4, R2, -1.0887540578842163086, R0 ;  /* 0xbf8b5c4b02047823 */ /* 0x000fc80000000000 */
[----:B------:R-:W-:Y:S01]  /*1bb0*/  FFMA R2, R3, R4, R2 ;  /* 0x0000000403027223 */ /* 0x000fe20000000002 */
[----:B0-----:R-:W-:Y:S06]  /*1bc0*/  @!P0 BRA `(.L_x_123) ;  /* 0x0000000000148947 */ /* 0x001fec0003800000 */
[----:B------:R-:W-:Y:S02]  /*1bd0*/  MOV R3, R0 ;  /* 0x0000000000037202 */ /* 0x000fe40000000f00 */
[----:B------:R-:W-:Y:S02]  /*1be0*/  MOV R4, 0x3f8b5c4b ;  /* 0x3f8b5c4b00047802 */ /* 0x000fe40000000f00 */
[----:B------:R-:W-:-:S07]  /*1bf0*/  MOV R10, 0x1c10 ;  /* 0x00001c10000a7802 */ /* 0x000fce0000000f00 */
[----:B------:R-:W-:Y:S05]  /*1c00*/  CALL.REL.NOINC `($__internal_3_$__cuda_sm3x_div_rn_noftz_f32_slowpath) ;  /* 0x0000000800287944 */ /* 0x000fea0003c00000 */
[----:B------:R-:W-:-:S07]  /*1c10*/  MOV R2, R3 ;  /* 0x0000000300027202 */ /* 0x000fce0000000f00 */
.L_x_123:
[----:B------:R-:W-:Y:S05]  /*1c20*/  BSYNC.RECONVERGENT B0 ;  /* 0x0000000000007941 */ /* 0x000fea0003800200 */
.L_x_122:
        /* <DEDUP_REMOVED lines=72> */
.L_x_125:
[----:B------:R-:W-:-:S05]  /*20b0*/  MOV R3, 0x40f92f1b ;  /* 0x40f92f1b00037802 */ /* 0x000fca0000000f00 */
[----:B------:R-:W-:-:S07]  /*20c0*/  FFMA R0, R2, R3, 0.13793103396892547607 ;  /* 0x3e0d3dcb02007423 */ /* 0x000fce0000000003 */
.L_x_126:
[----:B------:R-:W-:Y:S05]  /*20d0*/  BSYNC.RECONVERGENT B0 ;  /* 0x0000000000007941 */ /* 0x000fea0003800200 */
.L_x_124:
[----:B------:R-:W-:Y:S01]  /*20e0*/  HFMA2 R4, -RZ, RZ, 3.453125, 0 ;  /* 0x42e80000ff047431 */ /* 0x000fe200000001ff */
[----:B------:R-:W-:Y:S01]  /*20f0*/  MOV R2, 0x42c80000 ;  /* 0x42c8000000027802 */ /* 0x000fe20000000f00 */
[----:B------:R-:W-:Y:S02]  /*2100*/  HFMA2 R11, -RZ, RZ, 1.0341796875, -112.625 ;  /* 0x3c23d70aff0b7431 */ /* 0x000fe400000001ff */
[----:B------:R-:W-:Y:S01]  /*2110*/  FADD R0, -R0, R9 ;  /* 0x0000000900007221 */ /* 0x000fe20000000100 */
[----:B------:R-:W-:Y:S03]  /*2120*/  BSSY.RECONVERGENT B0, `(.L_x_127) ;  /* 0x0000010000007945 */ /* 0x000fe60003800200 */
[----:B------:R-:W-:Y:S01]  /*2130*/  FMUL R0, R0, 200 ;  /* 0x4348000000007820 */ /* 0x000fe20000400000 */
[----:B------:R-:W-:Y:S01]  /*2140*/  FFMA R3, R9, R4, -16 ;  /* 0xc180000009037423 */ /* 0x000fe20000000004 */
[----:B------:R-:W-:-:S03]  /*2150*/  FFMA R2, R11, -R2, 1 ;  /* 0x3f8000000b027423 */ /* 0x000fc60000000802 */
[----:B------:R-:W0:Y:S01]  /*2160*/  FCHK P0, R3, 100 ;  /* 0x42c8000003007902 */ /* 0x000e220000000000 */
[----:B------:R-:W-:Y:S01]  /*2170*/  FFMA R4, R2, R11, 0.0099999997764825820923 ;  /* 0x3c23d70a02047423 */ /* 0x000fe2000000000b */
[----:B------:R-:W-:-:S03]  /*2180*/  FADD R2, -R9, R8 ;  /* 0x0000000809027221 */ /* 0x000fc60000000100 */
[----:B------:R-:W-:Y:S01]  /*2190*/  FFMA R11, R3, R4, RZ ;  /* 0x00000004030b7223 */ /* 0x000fe200000000ff */
[----:B------:R-:W-:-:S03]  /*21a0*/  FMUL R2, R2, 500 ;  /* 0x43fa000002027820 */ /* 0x000fc60000400000 */
[----:B------:R-:W-:-:S04]  /*21b0*/  FFMA R10, R11, -100, R3 ;  /* 0xc2c800000b0a7823 */ /* 0x000fc80000000003 */
[----:B------:R-:W-:Y:S01]  /*21c0*/  FFMA R11, R4, R10, R11 ;  /* 0x0000000a040b7223 */ /* 0x000fe2000000000b */
[----:B0-----:R-:W-:Y:S06]  /*21d0*/  @!P0 BRA `(.L_x_128) ;  /* 0x0000000000108947 */ /* 0x001fec0003800000 */
[----:B------:R-:W-:Y:S02]  /*21e0*/  MOV R4, 0x42c80000 ;  /* 0x42c8000000047802 */ /* 0x000fe40000000f00 */
[----:B------:R-:W-:-:S07]  /*21f0*/  MOV R10, 0x2210 ;  /* 0x00002210000a7802 */ /* 0x000fce0000000f00 */
[----:B------:R-:W-:Y:S05]  /*2200*/  CALL.REL.NOINC `($__internal_3_$__cuda_sm3x_div_rn_noftz_f32_slowpath) ;  /* 0x0000000000a87944 */ /* 0x000fea0003c00000 */
[----:B------:R-:W-:-:S07]  /*2210*/  MOV R11, R3 ;  /* 0x00000003000b7202 */ /* 0x000fce0000000f00 */
.L_x_128:
[----:B------:R-:W-:Y:S05]  /*2220*/  BSYNC.RECONVERGENT B0 ;  /* 0x0000000000007941 */ /* 0x000fea0003800200 */
.L_x_127:
[----:B------:R-:W0:Y:S01]  /*2230*/  LDC.64 R8, c[0x0][0x388] ;  /* 0x0000e200ff087b82 */ /* 0x000e220000000a00 */
[----:B------:R-:W-:Y:S01]  /*2240*/  HFMA2 R4, -RZ, RZ, 0.95458984375, -112.625 ;  /* 0x3ba3d70aff047431 */ /* 0x000fe200000001ff */
[----:B------:R-:W-:Y:S01]  /*2250*/  MOV R3, 0x43480000 ;  /* 0x4348000000037802 */ /* 0x000fe20000000f00 */
[----:B------:R-:W1:Y:S01]  /*2260*/  FCHK P0, R2, 200 ;  /* 0x4348000002007902 */ /* 0x000e620000000000 */
[----:B------:R-:W-:Y:S03]  /*2270*/  BSSY.RECONVERGENT B0, `(.L_x_129) ;  /* 0x000000d000007945 */ /* 0x000fe60003800200 */
[----:B------:R-:W-:-:S04]  /*2280*/  FFMA R3, R4, -R3, 1 ;  /* 0x3f80000004037423 */ /* 0x000fc80000000803 */
[----:B------:R-:W-:-:S04]  /*2290*/  FFMA R3, R3, R4, 0.0049999998882412910461 ;  /* 0x3ba3d70a03037423 */ /* 0x000fc80000000004 */
[----:B------:R-:W-:Y:S01]  /*22a0*/  FFMA R4, R2, R3, RZ ;  /* 0x0000000302047223 */ /* 0x000fe200000000ff */
[----:B0-----:R-:W-:-:S04]  /*22b0*/  IMAD.WIDE R8, R5, 0x4, R8 ;  /* 0x0000000405087825 */ /* 0x001fc800078e0208 */
[----:B------:R-:W-:Y:S01]  /*22c0*/  FFMA R5, R4, -200, R2 ;  /* 0xc348000004057823 */ /* 0x000fe20000000002 */
[----:B------:R0:W-:Y:S03]  /*22d0*/  STG.E desc[UR4][R8.64], R11 ;  /* 0x0000000b08007986 */ /* 0x0001e6000c101904 */
[----:B------:R-:W-:Y:S01]  /*22e0*/  FFMA R3, R3, R5, R4 ;  /* 0x0000000503037223 */ /* 0x000fe20000000004 */
[----:B-1----:R-:W-:Y:S06]  /*22f0*/  @!P0 BRA `(.L_x_130) ;  /* 0x0000000000108947 */ /* 0x002fec0003800000 */
[----:B------:R-:W-:Y:S02]  /*2300*/  MOV R3, R2 ;  /* 0x0000000200037202 */ /* 0x000fe40000000f00 */
[----:B------:R-:W-:Y:S02]  /*2310*/  MOV R4, 0x43480000 ;  /* 0x4348000000047802 */ /* 0x000fe40000000f00 */
[----:B------:R-:W-:-:S07]  /*2320*/  MOV R10, 0x2340 ;  /* 0x00002340000a7802 */ /* 0x000fce0000000f00 */
[----:B0-----:R-:W-:Y:S05]  /*2330*/  CALL.REL.NOINC `($__internal_3_$__cuda_sm3x_div_rn_noftz_f32_slowpath) ;  /* 0x00000000005c7944 */ /* 0x001fea0003c00000 */
.L_x_130:
[----:B------:R-:W-:Y:S05]  /*2340*/  BSYNC.RECONVERGENT B0 ;  /* 0x0000000000007941 */ /* 0x000fea0003800200 */
.L_x_129:
[----:B------:R-:W-:Y:S02]  /*2350*/  HFMA2 R2, -RZ, RZ, 0.95458984375, -112.625 ;  /* 0x3ba3d70aff027431 */ /* 0x000fe400000001ff */
[----:B------:R-:W-:Y:S01]  /*2360*/  FADD R3, R3, 0.5 ;  /* 0x3f00000003037421 */ /* 0x000fe20000000000 */
[----:B------:R-:W-:Y:S01]  /*2370*/  MOV R5, 0x43480000 ;  /* 0x4348000000057802 */ /* 0x000fe20000000f00 */
[----:B------:R-:W1:Y:S01]  /*2380*/  FCHK P0, R0, 200 ;  /* 0x4348000000007902 */ /* 0x000e620000000000 */
[----:B------:R-:W-:Y:S02]  /*2390*/  BSSY.RECONVERGENT B0, `(.L_x_131) ;  /* 0x000000d000007945 */ /* 0x000fe40003800200 */
[----:B------:R2:W-:Y:S01]  /*23a0*/  STG.E desc[UR4][R8.64+0x4], R3 ;  /* 0x0000040308007986 */ /* 0x0005e2000c101904 */
[----:B------:R-:W-:-:S04]  /*23b0*/  FFMA R5, R2, -R5, 1 ;  /* 0x3f80000002057423 */ /* 0x000fc80000000805 */
[----:B------:R-:W-:-:S04]  /*23c0*/  FFMA R4, R5, R2, 0.0049999998882412910461 ;  /* 0x3ba3d70a05047423 */ /* 0x000fc80000000002 */
[----:B------:R-:W-:-:S04]  /*23d0*/  FFMA R5, R0, R4, RZ ;  /* 0x0000000400057223 */ /* 0x000fc800000000ff */
[----:B------:R-:W-:-:S04]  /*23e0*/  FFMA R2, R5, -200, R0 ;  /* 0xc348000005027823 */ /* 0x000fc80000000000 */
[----:B------:R-:W-:Y:S01]  /*23f0*/  FFMA R2, R4, R2, R5 ;  /* 0x0000000204027223 */ /* 0x000fe20000000005 */
[----:B-12---:R-:W-:Y:S06]  /*2400*/  @!P0 BRA `(.L_x_132) ;  /* 0x0000000000148947 */ /* 0x006fec0003800000 */
[----:B------:R-:W-:Y:S02]  /*2410*/  MOV R3, R0 ;  /* 0x0000000000037202 */ /* 0x000fe40000000f00 */
[----:B------:R-:W-:Y:S02]  /*2420*/  MOV R4, 0x43480000 ;  /* 0x4348000000047802 */ /* 0x000fe40000000f00 */
[----:B------:R-:W-:-:S07]  /*2430*/  MOV R10, 0x2450 ;  /* 0x00002450000a7802 */ /* 0x000fce0000000f00 */
[----:B0-----:R-:W-:Y:S05]  /*2440*/  CALL.REL.NOINC `($__internal_3_$__cuda_sm3x_div_rn_noftz_f32_slowpath) ;  /* 0x0000000000187944 */ /* 0x001fea0003c00000 */
[----:B------:R-:W-:-:S07]  /*2450*/  MOV R2, R3 ;  /* 0x0000000300027202 */ /* 0x000fce0000000f00 */
.L_x_132:
[----:B------:R-:W-:Y:S05]  /*2460*/  BSYNC.RECONVERGENT B0 ;  /* 0x0000000000007941 */ /* 0x000fea0003800200 */
.L_x_131:
[----:B------:R-:W-:-:S05]  /*2470*/  FADD R3, R2, 0.5 ;  /* 0x3f00000002037421 */ /* 0x000fca0000000000 */
[----:B------:R-:W-:Y:S04]  /*2480*/  STG.E desc[UR4][R8.64+0x8], R3 ;  /* 0x0000080308007986 */ /* 0x000fe8000c101904 */
[----:B------:R-:W-:Y:S01]  /*2490*/  STG.E desc[UR4][R6.64], R11 ;  /* 0x0000000b06007986 */ /* 0x000fe2000c101904 */
[----:B------:R-:W-:Y:S05]  /*24a0*/  EXIT ;  /* 0x000000000000794d */ /* 0x000fea0003800000 */
        .weak           $__internal_3_$__cuda_sm3x_div_rn_noftz_f32_slowpath
        .type           $__internal_3_$__cuda_sm3x_div_rn_noftz_f32_slowpath,@function
        .size           $__internal_3_$__cuda_sm3x_div_rn_noftz_f32_slowpath,(.L_x_150 - $__internal_3_$__cuda_sm3x_div_rn_noftz_f32_slowpath)
$__internal_3_$__cuda_sm3x_div_rn_noftz_f32_slowpath:
        /* <DEDUP_REMOVED lines=34> */
.L_x_134:
        /* <DEDUP_REMOVED lines=30> */
[C---:B------:R-:W-:Y:S02]  /*28b0*/  ISETP.NE.AND P2, PT, R16.reuse, RZ, PT ;  /* 0x000000ff1000720c */ /* 0x040fe40003f45270 */
[----:B------:R-:W-:Y:S02]  /*28c0*/  ISETP.NE.AND P1, PT, R16, RZ, PT ;  /* 0x000000ff1000720c */ /* 0x000fe40003f25270 */
[----:B------:R-:W-:Y:S01]  /*28d0*/  LOP3.LUT R13, R12, 0x7fffff, RZ, 0xc0, !PT ;  /* 0x007fffff0c0d7812 */ /* 0x000fe200078ec0ff */
[CCC-:B------:R-:W-:Y:S01]  /*28e0*/  FFMA.RP R12, R4.reuse, R18.reuse, R15.reuse ;  /* 0x00000012040c7223 */ /* 0x1c0fe2000000800f */
[----:B------:R-:W-:Y:S01]  /*28f0*/  FFMA.RM R15, R4, R18, R15 ;  /* 0x00000012040f7223 */ /* 0x000fe2000000400f */
        /* <DEDUP_REMOVED lines=16> */
.L_x_141:
[----:B------:R-:W-:-:S04]  /*2a00*/  LOP3.LUT R3, R3, 0x80000000, RZ, 0xc0, !PT ;  /* 0x8000000003037812 */ /* 0x000fc800078ec0ff */
[----:B------:R-:W-:Y:S01]  /*2a10*/  LOP3.LUT R3, R3, 0x7f800000, RZ, 0xfc, !PT ;  /* 0x7f80000003037812 */ /* 0x000fe200078efcff */
[----:B------:R-:W-:Y:S06]  /*2a20*/  BRA `(.L_x_142) ;  /* 0x0000000000047947 */ /* 0x000fec0003800000 */
.L_x_140:
[----:B------:R-:W-:-:S07]  /*2a30*/  LEA R3, R14, R3, 0x17 ;  /* 0x000000030e037211 */ /* 0x000fce00078eb8ff */
.L_x_142:
[----:B------:R-:W-:Y:S05]  /*2a40*/  BSYNC.RECONVERGENT B2 ;  /* 0x0000000000027941 */ /* 0x000fea0003800200 */
.L_x_139:
[----:B------:R-:W-:Y:S05]  /*2a50*/  BRA `(.L_x_143) ;  /* 0x0000000000207947 */ /* 0x000fea0003800000 */
.L_x_138:
[----:B------:R-:W-:-:S04]  /*2a60*/  LOP3.LUT R3, R4, 0x80000000, R3, 0x48, !PT ;  /* 0x8000000004037812 */ /* 0x000fc800078e4803 */
[----:B------:R-:W-:Y:S01]  /*2a70*/  LOP3.LUT R3, R3, 0x7f800000, RZ, 0xfc, !PT ;  /* 0x7f80000003037812 */ /* 0x000fe200078efcff */
[----:B------:R-:W-:Y:S06]  /*2a80*/  BRA `(.L_x_143) ;  /* 0x0000000000147947 */ /* 0x000fec0003800000 */
.L_x_137:
[----:B------:R-:W-:Y:S01]  /*2a90*/  LOP3.LUT R3, R4, 0x80000000, R3, 0x48, !PT ;  /* 0x8000000004037812 */ /* 0x000fe200078e4803 */
[----:B------:R-:W-:Y:S06]  /*2aa0*/  BRA `(.L_x_143) ;  /* 0x00000000000c7947 */ /* 0x000fec0003800000 */
.L_x_136:
[----:B------:R-:W0:Y:S01]  /*2ab0*/  MUFU.RSQ R3, -QNAN ;  /* 0xffc0000000037908 */ /* 0x000e220000001400 */
[----:B------:R-:W-:Y:S05]  /*2ac0*/  BRA `(.L_x_143) ;  /* 0x0000000000047947 */ /* 0x000fea0003800000 */
.L_x_135:
[----:B------:R-:W-:-:S07]  /*2ad0*/  FADD.FTZ R3, R3, R4 ;  /* 0x0000000403037221 */ /* 0x000fce0000010000 */
.L_x_143:
[----:B------:R-:W-:Y:S05]  /*2ae0*/  BSYNC.RECONVERGENT B1 ;  /* 0x0000000000017941 */ /* 0x000fea0003800200 */
.L_x_133:
[----:B------:R-:W-:Y:S01]  /*2af0*/  HFMA2 R13, -RZ, RZ, 0, 0 ;  /* 0x00000000ff0d7431 */ /* 0x000fe200000001ff */
[----:B------:R-:W-:-:S04]  /*2b00*/  MOV R12, R10 ;  /* 0x0000000a000c7202 */ /* 0x000fc80000000f00 */
[----:B0-----:R-:W-:Y:S05]  /*2b10*/  RET.REL.NODEC R12 `(_Z15d_rec709_to_labPfS_ii) ;  /* 0xffffffd40c387950 */ /* 0x001fea0003c3ffff */
.L_x_144:
        /* <DEDUP_REMOVED lines=14> */
.L_x_150:


//--------------------- .text._Z15d_yuv_to_rec709Pfii --------------------------
	.section	.text._Z15d_yuv_to_rec709Pfii,"ax",@progbits
	.align	128
        .global         _Z15d_yuv_to_rec709Pfii
        .type           _Z15d_yuv_to_rec709Pfii,@function
        .size           _Z15d_yuv_to_rec709Pfii,(.L_x_160 - _Z15d_yuv_to_rec709Pfii)
        .other          _Z15d_yuv_to_rec709Pfii,@"STO_CUDA_ENTRY STV_DEFAULT"
_Z15d_yuv_to_rec709Pfii:
.text._Z15d_yuv_to_rec709Pfii:
        /* <DEDUP_REMOVED lines=19> */
[----:B------:R-:W2:Y:S04]  /*0130*/  LDG.E R5, desc[UR4][R2.64+0x4] ;  /* 0x0000040402057981 */ /* 0x000ea8000c1e1900 */
[----:B------:R-:W3:Y:S01]  /*0140*/  LDG.E R7, desc[UR4][R2.64+0x8] ;  /* 0x0000080402077981 */ /* 0x000ee2000c1e1900 */
[C-C-:B--2---:R-:W-:Y:S01]  /*0150*/  FFMA R4, R5.reuse, -0.21481999754905700684, R0.reuse ;  /* 0xbe5bf9c605047823 */ /* 0x144fe20000000000 */
[--C-:B------:R-:W-:Y:S01]  /*0160*/  FFMA R5, R5, 2.1279799938201904297, R0.reuse ;  /* 0x400830d305057823 */ /* 0x100fe20000000000 */
[----:B---3--:R-:W-:-:S02]  /*0170*/  FFMA R9, R7, 1.2803299427032470703, R0 ;  /* 0x3fa3e1da07097823 */ /* 0x008fc40000000000 */
[----:B------:R-:W-:Y:S02]  /*0180*/  FFMA R7, R7, -0.38058999180793762207, R4 ;  /* 0xbec2dcb107077823 */ /* 0x000fe40000000004 */
[----:B------:R-:W-:Y:S04]  /*0190*/  STG.E desc[UR4][R2.64+0x8], R5 ;  /* 0x0000080502007986 */ /* 0x000fe8000c101904 */
[----:B------:R-:W-:Y:S04]  /*01a0*/  STG.E desc[UR4][R2.64], R9 ;  /* 0x0000000902007986 */ /* 0x000fe8000c101904 */
[----:B------:R-:W-:Y:S01]  /*01b0*/  STG.E desc[UR4][R2.64+0x4], R7 ;  /* 0x0000040702007986 */ /* 0x000fe2000c101904 */
[----:B------:R-:W-:Y:S05]  /*01c0*/  EXIT ;  /* 0x000000000000794d */ /* 0x000fea0003800000 */
.L_x_145:
        /* <DEDUP_REMOVED lines=11> */
.L_x_160:


//--------------------- .text._Z15d_rec709_to_yuvPfS_ii --------------------------
	.section	.text._Z15d_rec709_to_yuvPfS_ii,"ax",@progbits
	.align	128
        .global         _Z15d_rec709_to_yuvPfS_ii
        .type           _Z15d_rec709_to_yuvPfS_ii,@function
        .size           _Z15d_rec709_to_yuvPfS_ii,(.L_x_161 - _Z15d_rec709_to_yuvPfS_ii)
        .other          _Z15d_rec709_to_yuvPfS_ii,@"STO_CUDA_ENTRY STV_DEFAULT"
_Z15d_rec709_to_yuvPfS_ii:
.text._Z15d_rec709_to_yuvPfS_ii:
        /* <DEDUP_REMOVED lines=18> */
[----:B0-----:R-:W-:-:S05]  /*0120*/  IMAD.WIDE R2, R7, 0x4, R2 ;  /* 0x0000000407027825 */ /* 0x001fca00078e0202 */
[----:B-1----:R-:W3:Y:S04]  /*0130*/  LDG.E R6, desc[UR4][R2.64+0x4] ;  /* 0x0000040402067981 */ /* 0x002ee8000c1e1900 */
[----:B------:R-:W4:Y:S04]  /*0140*/  LDG.E R0, desc[UR4][R2.64] ;  /* 0x0000000402007981 */ /* 0x000f28000c1e1900 */
[----:B------:R-:W5:Y:S01]  /*0150*/  LDG.E R8, desc[UR4][R2.64+0x8] ;  /* 0x0000080402087981 */ /* 0x000f62000c1e1900 */
[----:B--2---:R-:W-:-:S04]  /*0160*/  IMAD.WIDE R4, R7, 0x4, R4 ;  /* 0x0000000407047825 */ /* 0x004fc800078e0204 */
[C---:B---3--:R-:W-:Y:S01]  /*0170*/  FMUL R11, R6.reuse, -0.33608999848365783691 ;  /* 0xbeac13fd060b7820 */ /* 0x048fe20000400000 */
[C---:B------:R-:W-:Y:S01]  /*0180*/  FMUL R13, R6.reuse, -0.55861002206802368164 ;  /* 0xbf0f0111060d7820 */ /* 0x040fe20000400000 */
[----:B------:R-:W-:Y:S02]  /*0190*/  FMUL R9, R6, 0.71520000696182250977 ;  /* 0x3f37175906097820 */ /* 0x000fe40000400000 */
[C---:B----4-:R-:W-:Y:S01]  /*01a0*/  FFMA R11, R0.reuse, -0.099909998476505279541, R11 ;  /* 0xbdcc9d9d000b7823 */ /* 0x050fe2000000000b */
[C---:B------:R-:W-:Y:S01]  /*01b0*/  FFMA R13, R0.reuse, 0.61500000953674316406, R13 ;  /* 0x3f1d70a4000d7823 */ /* 0x040fe2000000000d */
[----:B------:R-:W-:Y:S02]  /*01c0*/  FFMA R9, R0, 0.21259999275207519531, R9 ;  /* 0x3e59b3d000097823 */ /* 0x000fe40000000009 */
[C---:B-----5:R-:W-:Y:S01]  /*01d0*/  FFMA R11, R8.reuse, 0.43599998950958251953, R11 ;  /* 0x3edf3b64080b7823 */ /* 0x060fe2000000000b */
[C---:B------:R-:W-:Y:S01]  /*01e0*/  FFMA R13, R8.reuse, -0.056389998644590377808, R13 ;  /* 0xbd66f933080d7823 */ /* 0x040fe2000000000d */
[----:B------:R-:W-:-:S03]  /*01f0*/  FFMA R9, R8, 0.072200000286102294922, R9 ;  /* 0x3d93dd9808097823 */ /* 0x000fc60000000009 */
[----:B------:R-:W-:Y:S04]  /*0200*/  STG.E desc[UR4][R4.64+0x4], R11 ;  /* 0x0000040b04007986 */ /* 0x000fe8000c101904 */
[----:B------:R-:W-:Y:S04]  /*0210*/  STG.E desc[UR4][R4.64+0x8], R13 ;  /* 0x0000080d04007986 */ /* 0x000fe8000c101904 */
[----:B------:R-:W-:Y:S04]  /*0220*/  STG.E desc[UR4][R4.64], R9 ;  /* 0x0000000904007986 */ /* 0x000fe8000c101904 */
[----:B------:R-:W-:Y:S01]  /*0230*/  STG.E desc[UR4][R2.64], R9 ;  /* 0x0000000902007986 */ /* 0x000fe2000c101904 */
[----:B------:R-:W-:Y:S05]  /*0240*/  EXIT ;  /* 0x000000000000794d */ /* 0x000fea0003800000 */
.L_x_146:
        /* <DEDUP_REMOVED lines=11> */
.L_x_161:


//--------------------- .nv.shared.reserved.0     --------------------------
	.section	.nv.shared.reserved.0,"aw",@nobits
	.weak		__nv_reservedSMEM_offset_0_alias
	.size		__nv_reservedSMEM_offset_0_alias, 0, 64
	.other		__nv_reservedSMEM_offset_0_alias,@"STO_CUDA_RESERVED_SHARED STV_DEFAULT"
__nv_reservedSMEM_offset_0_alias:
	.zero		0
	.zero		64


//--------------------- .nv.shared._Z11d_transposePfS_ii --------------------------
	.section	.nv.shared._Z11d_transposePfS_ii,"aw",@nobits
	.sectionflags	@""
	.align	4
.nv.shared._Z11d_transposePfS_ii:
	.zero		5248


//--------------------- .nv.constant0._Z12SimpleKerneliiPfS_ --------------------------
	.section	.nv.constant0._Z12SimpleKerneliiPfS_,"a",@progbits
	.sectionflags	@""
	.align	4
.nv.constant0._Z12SimpleKerneliiPfS_:
	.zero		920


//--------------------- .nv.constant0._Z12FrequencyAddiiPfS_ --------------------------
	.section	.nv.constant0._Z12FrequencyAddiiPfS_,"a",@progbits
	.sectionflags	@""
	.align	4
.nv.constant0._Z12FrequencyAddiiPfS_:
	.zero		920


//--------------------- .nv.constant0._Z11LowFreqContiiPfffiii --------------------------
	.section	.nv.constant0._Z11LowFreqContiiPfffiii,"a",@progbits
	.sectionflags	@""
	.align	4
.nv.constant0._Z11LowFreqContiiPfffiii:
	.zero		932


//--------------------- .nv.constant0._Z16FrequencySharpeniiPfS_fi --------------------------
	.section	.nv.constant0._Z16FrequencySharpeniiPfS_fi,"a",@progbits
	.sectionflags	@""
	.align	4
.nv.constant0._Z16FrequencySharpeniiPfS_fi:
	.zero		928


//--------------------- .nv.constant0._Z19d_recursiveGaussianPfS_iif --------------------------
	.section	.nv.constant0._Z19d_recursiveGaussianPfS_iif,"a",@progbits
	.sectionflags	@""
	.align	4
.nv.constant0._Z19d_recursiveGaussianPfS_iif:
	.zero		924


//--------------------- .nv.constant0._Z11d_transposePfS_ii --------------------------
	.section	.nv.constant0._Z11d_transposePfS_ii,"a",@progbits
	.sectionflags	@""
	.align	4
.nv.constant0._Z11d_transposePfS_ii:
	.zero		920


//--------------------- .nv.constant0._Z16DisplayThresholdiiPf --------------------------
	.section	.nv.constant0._Z16DisplayThresholdiiPf,"a",@progbits
	.sectionflags	@""
	.align	4
.nv.constant0._Z16DisplayThresholdiiPf:
	.zero		912


//--------------------- .nv.constant0._Z15d_lab_to_rec709Pfii --------------------------
	.section	.nv.constant0._Z15d_lab_to_rec709Pfii,"a",@progbits
	.sectionflags	@""
	.align	4
.nv.constant0._Z15d_lab_to_rec709Pfii:
	.zero		912


//--------------------- .nv.constant0._Z15d_rec709_to_labPfS_ii --------------------------
	.section	.nv.constant0._Z15d_rec709_to_labPfS_ii,"a",@progbits
	.sectionflags	@""
	.align	4
.nv.constant0._Z15d_rec709_to_labPfS_ii:
	.zero		920


//--------------------- .nv.constant0._Z15d_yuv_to_rec709Pfii --------------------------
	.section	.nv.constant0._Z15d_yuv_to_rec709Pfii,"a",@progbits
	.sectionflags	@""
	.align	4
.nv.constant0._Z15d_yuv_to_rec709Pfii:
	.zero		912


//--------------------- .nv.constant0._Z15d_rec709_to_yuvPfS_ii --------------------------
	.section	.nv.constant0._Z15d_rec709_to_yuvPfS_ii,"a",@progbits
	.sectionflags	@""
	.align	4
.nv.constant0._Z15d_rec709_to_yuvPfS_ii:
	.zero		920


//--------------------- SYMBOLS --------------------------

	.type		.nv.reservedSmem.offset0,@object
	.size		.nv.reservedSmem.offset0,0x4
	.type		.nv.reservedSmem.cap,@object
	.size		.nv.reservedSmem.cap,0x4
